def attn_fwd(
    Q,
    K,
    V,
    Out,
    Lse,
    sm_scale,
    stride_qz,
    stride_qh,
    stride_qm,
    stride_qk,
    stride_kz,
    stride_kh,
    stride_kn,
    stride_kk,
    stride_vz,
    stride_vh,
    stride_vn,
    stride_vk,
    stride_oz,
    stride_oh,
    stride_om,
    stride_ok,
    seqlen_q,
    seqlen_k,
    BLOCK_M: tl.constexpr,
    BLOCK_N: tl.constexpr,
    HEAD_DIM: tl.constexpr,
    CAUSAL: tl.constexpr,
):
    start_m = tl.program_id(0)
    off_hz = tl.program_id(1)
    q_off = off_hz * stride_qh
    k_off = off_hz * stride_kh
    v_off = off_hz * stride_vh
    offs_m = start_m * BLOCK_M + tl.arange(0, BLOCK_M)
    offs_d = tl.arange(0, HEAD_DIM)
    offs_n = tl.arange(0, BLOCK_N)
    q_ptrs = Q + q_off + offs_m[:, None] * stride_qm + offs_d[None, :] * stride_qk
    k_ptrs = K + k_off + offs_d[:, None] * stride_kk + offs_n[None, :] * stride_kn
    v_ptrs = V + v_off + offs_n[:, None] * stride_vn + offs_d[None, :] * stride_vk
    m_i = tl.full([BLOCK_M], float("-inf"), dtype=tl.float32)
    l_i = tl.zeros([BLOCK_M], dtype=tl.float32) + 1.0
    acc = tl.zeros([BLOCK_M, HEAD_DIM], dtype=tl.float32)
    q = tl.load(q_ptrs)
    acc, l_i, m_i = _attn_fwd_inner(
        acc,
        l_i,
        m_i,
        q,
        k_ptrs,
        v_ptrs,
        sm_scale,
        stride_kn,
        stride_vn,
        start_m,
        seqlen_k,
        BLOCK_M,
        BLOCK_N,
        HEAD_DIM,
        CAUSAL,
    )
    acc = acc / l_i[:, None]
    lse = m_i + tl.math.log2(l_i) / 1.4426950408889634
    o_ptrs = (
        Out
        + off_hz * stride_oh
        + offs_m[:, None] * stride_om
        + offs_d[None, :] * stride_ok
    )
    tl.store(o_ptrs, acc.to(Out.dtype.element_ty))
    tl.store(Lse + off_hz * seqlen_q + offs_m, lse)

# config = {"BLOCK_M": 128, "BLOCK_N": 128, "HEAD_DIM": 32, "arch": "sm_90", "causal": false, "dtype": "fp16", "num_stages": 3, "num_warps": 4}
# arch = sm_90


// ===== COMPILED SASS (sm_90a) =====

	.target	sm_90a

	.elftype	@"ET_EXEC"


//--------------------- .note.nv.tkinfo           --------------------------
	.section	.note.nv.tkinfo,"",@"SHT_NOTE"
	.sectionflags	@"SHF_NOTE_NV_TKINFO"
	.tkinfo
        /*0018*/ 	.word	0x00000002
        /*0030*/ 	.string	""
        /*0030*/ 	.string	"ptxas"
        /*0030*/ 	.string	"Cuda compilation tools, release 13.0, V13.0.88"
        /*0030*/ 	.string	"Build cuda_13.0.r13.0/compiler.36424714_0"
        /*0030*/ 	.string	"-v  -suppress-debug-info  -lineinfo  -arch sm_90a "



//--------------------- .note.nv.cuinfo           --------------------------
	.section	.note.nv.cuinfo,"",@"SHT_NOTE"
	.sectionflags	@"SHF_NOTE_NV_CUINFO"
        /*0018*/ 	.short	0x0002
        /*001a*/ 	.short	0x005a
        /*001c*/ 	.short	0x0082
	.zero		2


//--------------------- .nv.info                  --------------------------
	.section	.nv.info,"",@"SHT_CUDA_INFO"
	.align	4


	//----- nvinfo : EIATTR_REGCOUNT
	.align		4
        /*0000*/ 	.byte	0x04, 0x2f
        /*0002*/ 	.short	(.L_2 - .L_1)
	.align		4
.L_1:
        /*0004*/ 	.word	index@(attn_fwd)
        /*0008*/ 	.word	0x000000ff


	//----- nvinfo : EIATTR_FRAME_SIZE
	.align		4
.L_2:
        /*000c*/ 	.byte	0x04, 0x11
        /*000e*/ 	.short	(.L_4 - .L_3)
	.align		4
.L_3:
        /*0010*/ 	.word	index@(attn_fwd)
        /*0014*/ 	.word	0x000001b8


	//----- nvinfo : EIATTR_MIN_STACK_SIZE
	.align		4
.L_4:
        /*0018*/ 	.byte	0x04, 0x12
        /*001a*/ 	.short	(.L_6 - .L_5)
	.align		4
.L_5:
        /*001c*/ 	.word	index@(attn_fwd)
        /*0020*/ 	.word	0x000001b8
.L_6:


//--------------------- .nv.compat                --------------------------
	.section	.nv.compat,"",@"SHT_CUDA_COMPAT_INFO"
	.align	4
        /*0000*/ 	.byte	0x02, 0x09, 0x01, 0x00, 0x02, 0x02, 0x04, 0x00, 0x02, 0x05, 0x05, 0x00, 0x03, 0x07, 0x01, 0x01
        /*0010*/ 	.byte	0x02, 0x03, 0x00, 0x00, 0x02, 0x06, 0x01, 0x00, 0x04, 0x0b, 0x08, 0x00, 0x00, 0x00, 0x00, 0x00
        /*0020*/ 	.byte	0x00, 0x00, 0x00, 0x00


//--------------------- .nv.info.attn_fwd         --------------------------
	.section	.nv.info.attn_fwd,"",@"SHT_CUDA_INFO"
	.sectionflags	@""
	.align	4


	//----- nvinfo : EIATTR_CUDA_API_VERSION
	.align		4
        /*0000*/ 	.byte	0x04, 0x37
        /*0002*/ 	.short	(.L_8 - .L_7)
.L_7:
        /*0004*/ 	.word	0x00000082


	//----- nvinfo : EIATTR_KPARAM_INFO
	.align		4
.L_8:
        /*0008*/ 	.byte	0x04, 0x17
        /*000a*/ 	.short	(.L_10 - .L_9)
.L_9:
        /*000c*/ 	.word	0x00000000
        /*0010*/ 	.short	0x0019
        /*0012*/ 	.short	0x0080
        /*0014*/ 	.byte	0x00, 0xf4, 0x21, 0x00


	//----- nvinfo : EIATTR_KPARAM_INFO
	.align		4
.L_10:
        /*0018*/ 	.byte	0x04, 0x17
        /*001a*/ 	.short	(.L_12 - .L_11)
.L_11:
        /*001c*/ 	.word	0x00000000
        /*0020*/ 	.short	0x0018
        /*0022*/ 	.short	0x0078
        /*0024*/ 	.byte	0x00, 0xf4, 0x21, 0x00


	//----- nvinfo : EIATTR_KPARAM_INFO
	.align		4
.L_12:
        /*0028*/ 	.byte	0x04, 0x17
        /*002a*/ 	.short	(.L_14 - .L_13)
.L_13:
        /*002c*/ 	.word	0x00000000
        /*0030*/ 	.short	0x0017
        /*0032*/ 	.short	0x0070
        /*0034*/ 	.byte	0x00, 0xf0, 0x11, 0x00


	//----- nvinfo : EIATTR_KPARAM_INFO
	.align		4
.L_14:
        /*0038*/ 	.byte	0x04, 0x17
        /*003a*/ 	.short	(.L_16 - .L_15)
.L_15:
        /*003c*/ 	.word	0x00000000
        /*0040*/ 	.short	0x0016
        /*0042*/ 	.short	0x006c
        /*0044*/ 	.byte	0x00, 0xf0, 0x11, 0x00


	//----- nvinfo : EIATTR_KPARAM_INFO
	.align		4
.L_16:
        /*0048*/ 	.byte	0x04, 0x17
        /*004a*/ 	.short	(.L_18 - .L_17)
.L_17:
        /*004c*/ 	.word	0x00000000
        /*0050*/ 	.short	0x0015
        /*0052*/ 	.short	0x0068
        /*0054*/ 	.byte	0x00, 0xf0, 0x11, 0x00


	//----- nvinfo : EIATTR_KPARAM_INFO
	.align		4
.L_18:
        /*0058*/ 	.byte	0x04, 0x17
        /*005a*/ 	.short	(.L_20 - .L_19)
.L_19:
        /*005c*/ 	.word	0x00000000
        /*0060*/ 	.short	0x0014
        /*0062*/ 	.short	0x0064
        /*0064*/ 	.byte	0x00, 0xf0, 0x11, 0x00


	//----- nvinfo : EIATTR_KPARAM_INFO
	.align		4
.L_20:
        /*0068*/ 	.byte	0x04, 0x17
        /*006a*/ 	.short	(.L_22 - .L_21)
.L_21:
        /*006c*/ 	.word	0x00000000
        /*0070*/ 	.short	0x0013
        /*0072*/ 	.short	0x0060
        /*0074*/ 	.byte	0x00, 0xf0, 0x11, 0x00


	//----- nvinfo : EIATTR_KPARAM_INFO
	.align		4
.L_22:
        /*0078*/ 	.byte	0x04, 0x17
        /*007a*/ 	.short	(.L_24 - .L_23)
.L_23:
        /*007c*/ 	.word	0x00000000
        /*0080*/ 	.short	0x0012
        /*0082*/ 	.short	0x005c
        /*0084*/ 	.byte	0x00, 0xf0, 0x11, 0x00


	//----- nvinfo : EIATTR_KPARAM_INFO
	.align		4
.L_24:
        /*0088*/ 	.byte	0x04, 0x17
        /*008a*/ 	.short	(.L_26 - .L_25)
.L_25:
        /*008c*/ 	.word	0x00000000
        /*0090*/ 	.short	0x0011
        /*0092*/ 	.short	0x0058
        /*0094*/ 	.byte	0x00, 0xf0, 0x11, 0x00


	//----- nvinfo : EIATTR_KPARAM_INFO
	.align		4
.L_26:
        /*0098*/ 	.byte	0x04, 0x17
        /*009a*/ 	.short	(.L_28 - .L_27)
.L_27:
        /*009c*/ 	.word	0x00000000
        /*00a0*/ 	.short	0x0010
        /*00a2*/ 	.short	0x0054
        /*00a4*/ 	.byte	0x00, 0xf0, 0x11, 0x00


	//----- nvinfo : EIATTR_KPARAM_INFO
	.align		4
.L_28:
        /*00a8*/ 	.byte	0x04, 0x17
        /*00aa*/ 	.short	(.L_30 - .L_29)
.L_29:
        /*00ac*/ 	.word	0x00000000
        /*00b0*/ 	.short	0x000f
        /*00b2*/ 	.short	0x0050
        /*00b4*/ 	.byte	0x00, 0xf0, 0x11, 0x00


	//----- nvinfo : EIATTR_KPARAM_INFO
	.align		4
.L_30:
        /*00b8*/ 	.byte	0x04, 0x17
        /*00ba*/ 	.short	(.L_32 - .L_31)
.L_31:
        /*00bc*/ 	.word	0x00000000
        /*00c0*/ 	.short	0x000e
        /*00c2*/ 	.short	0x004c
        /*00c4*/ 	.byte	0x00, 0xf0, 0x11, 0x00


	//----- nvinfo : EIATTR_KPARAM_INFO
	.align		4
.L_32:
        /*00c8*/ 	.byte	0x04, 0x17
        /*00ca*/ 	.short	(.L_34 - .L_33)
.L_33:
        /*00cc*/ 	.word	0x00000000
        /*00d0*/ 	.short	0x000d
        /*00d2*/ 	.short	0x0048
        /*00d4*/ 	.byte	0x00, 0xf0, 0x11, 0x00


	//----- nvinfo : EIATTR_KPARAM_INFO
	.align		4
.L_34:
        /*00d8*/ 	.byte	0x04, 0x17
        /*00da*/ 	.short	(.L_36 - .L_35)
.L_35:
        /*00dc*/ 	.word	0x00000000
        /*00e0*/ 	.short	0x000c
        /*00e2*/ 	.short	0x0044
        /*00e4*/ 	.byte	0x00, 0xf0, 0x11, 0x00


	//----- nvinfo : EIATTR_KPARAM_INFO
	.align		4
.L_36:
        /*00e8*/ 	.byte	0x04, 0x17
        /*00ea*/ 	.short	(.L_38 - .L_37)
.L_37:
        /*00ec*/ 	.word	0x00000000
        /*00f0*/ 	.short	0x000b
        /*00f2*/ 	.short	0x0040
        /*00f4*/ 	.byte	0x00, 0xf0, 0x11, 0x00


	//----- nvinfo : EIATTR_KPARAM_INFO
	.align		4
.L_38:
        /*00f8*/ 	.byte	0x04, 0x17
        /*00fa*/ 	.short	(.L_40 - .L_39)
.L_39:
        /*00fc*/ 	.word	0x00000000
        /*0100*/ 	.short	0x000a
        /*0102*/ 	.short	0x003c
        /*0104*/ 	.byte	0x00, 0xf0, 0x11, 0x00


	//----- nvinfo : EIATTR_KPARAM_INFO
	.align		4
.L_40:
        /*0108*/ 	.byte	0x04, 0x17
        /*010a*/ 	.short	(.L_42 - .L_41)
.L_41:
        /*010c*/ 	.word	0x00000000
        /*0110*/ 	.short	0x0009
        /*0112*/ 	.short	0x0038
        /*0114*/ 	.byte	0x00, 0xf0, 0x11, 0x00


	//----- nvinfo : EIATTR_KPARAM_INFO
	.align		4
.L_42:
        /*0118*/ 	.byte	0x04, 0x17
        /*011a*/ 	.short	(.L_44 - .L_43)
.L_43:
        /*011c*/ 	.word	0x00000000
        /*0120*/ 	.short	0x0008
        /*0122*/ 	.short	0x0034
        /*0124*/ 	.byte	0x00, 0xf0, 0x11, 0x00


	//----- nvinfo : EIATTR_KPARAM_INFO
	.align		4
.L_44:
        /*0128*/ 	.byte	0x04, 0x17
        /*012a*/ 	.short	(.L_46 - .L_45)
.L_45:
        /*012c*/ 	.word	0x00000000
        /*0130*/ 	.short	0x0007
        /*0132*/ 	.short	0x0030
        /*0134*/ 	.byte	0x00, 0xf0, 0x11, 0x00


	//----- nvinfo : EIATTR_KPARAM_INFO
	.align		4
.L_46:
        /*0138*/ 	.byte	0x04, 0x17
        /*013a*/ 	.short	(.L_48 - .L_47)
.L_47:
        /*013c*/ 	.word	0x00000000
        /*0140*/ 	.short	0x0006
        /*0142*/ 	.short	0x002c
        /*0144*/ 	.byte	0x00, 0xf0, 0x11, 0x00


	//----- nvinfo : EIATTR_KPARAM_INFO
	.align		4
.L_48:
        /*0148*/ 	.byte	0x04, 0x17
        /*014a*/ 	.short	(.L_50 - .L_49)
.L_49:
        /*014c*/ 	.word	0x00000000
        /*0150*/ 	.short	0x0005
        /*0152*/ 	.short	0x0028
        /*0154*/ 	.byte	0x00, 0xf0, 0x11, 0x00


	//----- nvinfo : EIATTR_KPARAM_INFO
	.align		4
.L_50:
        /*0158*/ 	.byte	0x04, 0x17
        /*015a*/ 	.short	(.L_52 - .L_51)
.L_51:
        /*015c*/ 	.word	0x00000000
        /*0160*/ 	.short	0x0004
        /*0162*/ 	.short	0x0020
        /*0164*/ 	.byte	0x00, 0xf4, 0x21, 0x00


	//----- nvinfo : EIATTR_KPARAM_INFO
	.align		4
.L_52:
        /*0168*/ 	.byte	0x04, 0x17
        /*016a*/ 	.short	(.L_54 - .L_53)
.L_53:
        /*016c*/ 	.word	0x00000000
        /*0170*/ 	.short	0x0003
        /*0172*/ 	.short	0x0018
        /*0174*/ 	.byte	0x00, 0xf4, 0x21, 0x00


	//----- nvinfo : EIATTR_KPARAM_INFO
	.align		4
.L_54:
        /*0178*/ 	.byte	0x04, 0x17
        /*017a*/ 	.short	(.L_56 - .L_55)
.L_55:
        /*017c*/ 	.word	0x00000000
        /*0180*/ 	.short	0x0002
        /*0182*/ 	.short	0x0010
        /*0184*/ 	.byte	0x00, 0xf4, 0x21, 0x00


	//----- nvinfo : EIATTR_KPARAM_INFO
	.align		4
.L_56:
        /*0188*/ 	.byte	0x04, 0x17
        /*018a*/ 	.short	(.L_58 - .L_57)
.L_57:
        /*018c*/ 	.word	0x00000000
        /*0190*/ 	.short	0x0001
        /*0192*/ 	.short	0x0008
        /*0194*/ 	.byte	0x00, 0xf4, 0x21, 0x00


	//----- nvinfo : EIATTR_KPARAM_INFO
	.align		4
.L_58:
        /*0198*/ 	.byte	0x04, 0x17
        /*019a*/ 	.short	(.L_60 - .L_59)
.L_59:
        /*019c*/ 	.word	0x00000000
        /*01a0*/ 	.short	0x0000
        /*01a2*/ 	.short	0x0000
        /*01a4*/ 	.byte	0x00, 0xf4, 0x21, 0x00


	//----- nvinfo : EIATTR_SPARSE_MMA_MASK
	.align		4
.L_60:
        /*01a8*/ 	.byte	0x03, 0x50
        /*01aa*/ 	.short	0x0000


	//----- nvinfo : EIATTR_MAXREG_COUNT
	.align		4
        /*01ac*/ 	.byte	0x03, 0x1b
        /*01ae*/ 	.short	0x00ff


	//----- nvinfo : EIATTR_NUM_BARRIERS
	.align		4
        /*01b0*/ 	.byte	0x02, 0x4c
        /*01b2*/ 	.byte	0x01
	.zero		1


	//----- nvinfo : EIATTR_ANNOTATIONS
	.align		4
        /*01b4*/ 	.byte	0x04, 0x55
        /*01b6*/ 	.short	(.L_62 - .L_61)


	//   ....[0]....
.L_61:
        /*01b8*/ 	.word	0x00000001
        /*01bc*/ 	.byte	0x00, 0x10, 0x00, 0x00, 0x01, 0x00, 0x00, 0x00, 0x90, 0x12, 0x00, 0x00, 0x01, 0x00, 0x00, 0x00
        /* <DEDUP_REMOVED lines=61> */
        /*059c*/ 	.byte	0xd0, 0x69, 0x00, 0x00, 0x01, 0x00, 0x00, 0x00, 0xe0, 0x69, 0x00, 0x00


	//----- nvinfo : EIATTR_MERCURY_ISA_VERSION
	.align		4
.L_62:
        /*05a8*/ 	.byte	0x03, 0x5f
        /*05aa*/ 	.short	0x0101


	//----- nvinfo : EIATTR_COOP_GROUP_MASK_REGIDS
	.align		4
        /*05ac*/ 	.byte	0x04, 0x29
        /*05ae*/ 	.short	(.L_64 - .L_63)


	//   ....[0]....
.L_63:
        /*05b0*/ 	.word	0xffffffff


	//   ....[1]....
        /*05b4*/ 	.word	0xffffffff


	//   ....[2]....
        /*05b8*/ 	.word	0xffffffff


	//   ....[3]....
        /*05bc*/ 	.word	0xffffffff


	//   ....[4]....
        /*05c0*/ 	.word	0xffffffff


	//   ....[5]....
        /*05c4*/ 	.word	0xffffffff


	//   ....[6]....
        /*05c8*/ 	.word	0xffffffff


	//   ....[7]....
        /*05cc*/ 	.word	0xffffffff


	//   ....[8]....
        /*05d0*/ 	.word	0xffffffff


	//   ....[9]....
        /*05d4*/ 	.word	0xffffffff


	//   ....[10]....
        /*05d8*/ 	.word	0xffffffff


	//   ....[11]....
        /*05dc*/ 	.word	0xffffffff


	//   ....[12]....
        /*05e0*/ 	.word	0xffffffff


	//   ....[13]....
        /*05e4*/ 	.word	0xffffffff


	//   ....[14]....
        /*05e8*/ 	.word	0xffffffff


	//   ....[15]....
        /*05ec*/ 	.word	0xffffffff


	//----- nvinfo : EIATTR_COOP_GROUP_INSTR_OFFSETS
	.align		4
.L_64:
        /*05f0*/ 	.byte	0x04, 0x28
        /*05f2*/ 	.short	(.L_66 - .L_65)


	//   ....[0]....
.L_65:
        /*05f4*/ 	.word	0x000036d0


	//   ....[1]....
        /*05f8*/ 	.word	0x000037d0


	//   ....[2]....
        /*05fc*/ 	.word	0x00003ed0


	//   ....[3]....
        /*0600*/ 	.word	0x000040f0


	//   ....[4]....
        /*0604*/ 	.word	0x000044d0


	//   ....[5]....
        /*0608*/ 	.word	0x00004650


	//   ....[6]....
        /*060c*/ 	.word	0x00004ab0


	//   ....[7]....
        /*0610*/ 	.word	0x00004b10


	//   ....[8]....
        /*0614*/ 	.word	0x00006f40


	//   ....[9]....
        /*0618*/ 	.word	0x00006f50


	//   ....[10]....
        /*061c*/ 	.word	0x00006f60


	//   ....[11]....
        /*0620*/ 	.word	0x00006f70


	//   ....[12]....
        /*0624*/ 	.word	0x00006fd0


	//   ....[13]....
        /*0628*/ 	.word	0x00006fe0


	//   ....[14]....
        /*062c*/ 	.word	0x00006ff0


	//   ....[15]....
        /*0630*/ 	.word	0x00007000


	//----- nvinfo : EIATTR_EXIT_INSTR_OFFSETS
	.align		4
.L_66:
        /*0634*/ 	.byte	0x04, 0x1c
        /*0636*/ 	.short	(.L_68 - .L_67)


	//   ....[0]....
.L_67:
        /*0638*/ 	.word	0x000090d0


	//----- nvinfo : EIATTR_REQNTID
	.align		4
.L_68:
        /*063c*/ 	.byte	0x04, 0x10
        /*063e*/ 	.short	(.L_70 - .L_69)
.L_69:
        /*0640*/ 	.word	0x00000080
        /*0644*/ 	.word	0x00000001
        /*0648*/ 	.word	0x00000001


	//----- nvinfo : EIATTR_CBANK_PARAM_SIZE
	.align		4
.L_70:
        /*064c*/ 	.byte	0x03, 0x19
        /*064e*/ 	.short	0x0088


	//----- nvinfo : EIATTR_PARAM_CBANK
	.align		4
        /*0650*/ 	.byte	0x04, 0x0a
        /*0652*/ 	.short	(.L_72 - .L_71)
	.align		4
.L_71:
        /*0654*/ 	.word	index@(.nv.constant0.attn_fwd)
        /*0658*/ 	.short	0x0210
        /*065a*/ 	.short	0x0088


	//----- nvinfo : EIATTR_SW_WAR
	.align		4
.L_72:
        /*065c*/ 	.byte	0x04, 0x36
        /*065e*/ 	.short	(.L_74 - .L_73)
.L_73:
        /*0660*/ 	.word	0x00000008
.L_74:


//--------------------- .nv.callgraph             --------------------------
	.section	.nv.callgraph,"",@"SHT_CUDA_CALLGRAPH"
	.align	4
	.sectionentsize	8
	.align		4
        /*0000*/ 	.word	0x00000000
	.align		4
        /*0004*/ 	.word	0xffffffff
	.align		4
        /*0008*/ 	.word	0x00000000
	.align		4
        /*000c*/ 	.word	0xfffffffe
	.align		4
        /*0010*/ 	.word	0x00000000
	.align		4
        /*0014*/ 	.word	0xfffffffd
	.align		4
        /*0018*/ 	.word	0x00000000
	.align		4
        /*001c*/ 	.word	0xfffffffc


//--------------------- .nv.constant4             --------------------------
	.section	.nv.constant4,"a",@progbits
	.align	8
	.align		8
.nv.constant4:
        /*0000*/ 	.dword	_$_str


//--------------------- .text.attn_fwd            --------------------------
	.section	.text.attn_fwd,"ax",@progbits
	.align	128
        .global         attn_fwd
        .type           attn_fwd,@function
        .size           attn_fwd,(.L_x_3 - attn_fwd)
        .other          attn_fwd,@"STO_CUDA_ENTRY STV_DEFAULT"
attn_fwd:
.text.attn_fwd:
[----:B------:R-:W0:Y:S01]  /*0000*/  LDC R1, c[0x0][0x28] ;  /* 0x00000a00ff017b82 */ /* 0x000e220000000800 */
[----:B------:R-:W1:Y:S07]  /*0010*/  S2R R66, SR_TID.X ;  /* 0x0000000000427919 */ /* 0x000e6e0000002100 */
[----:B------:R-:W2:Y:S01]  /*0020*/  S2UR UR16, SR_CTAID.Y ;  /* 0x00000000001079c3 */ /* 0x000ea20000002600 */
[----:B------:R-:W-:Y:S01]  /*0030*/  ULDC.64 UR4, c[0x0][0x240] ;  /* 0x0000900000047ab9 */ /* 0x000fe20000000a00 */
[----:B------:R-:W-:Y:S01]  /*0040*/  ULDC.64 UR20, c[0x0][0x208] ;  /* 0x0000820000147ab9 */ /* 0x000fe20000000a00 */
[----:B------:R-:W3:Y:S01]  /*0050*/  S2R R3, SR_CTAID.X ;  /* 0x0000000000037919 */ /* 0x000ee20000002500 */
[----:B0-----:R-:W-:-:S04]  /*0060*/  IADD3 R1, R1, -0x1b8, RZ ;  /* 0xfffffe4801017810 */ /* 0x001fc80007ffe0ff */
[----:B------:R-:W0:Y:S08]  /*0070*/  LDC.64 R6, c[0x0][0x210] ;  /* 0x00008400ff067b82 */ /* 0x000e300000000a00 */
[----:B------:R-:W4:Y:S01]  /*0080*/  LDC R65, c[0x0][0x248] ;  /* 0x00009200ff417b82 */ /* 0x000f220000000800 */
[----:B--2---:R-:W-:-:S07]  /*0090*/  UIMAD UR4, UR16, UR4, URZ ;  /* 0x00000004100472a4 */ /* 0x004fce000f8e023f */
[----:B------:R-:W2:Y:S01]  /*00a0*/  LDC R184, c[0x0][0x280] ;  /* 0x0000a000ffb87b82 */ /* 0x000ea20000000800 */
[----:B------:R-:W-:Y:S01]  /*00b0*/  USHF.L.U32 UR6, UR4, 0x1, URZ ;  /* 0x0000000104067899 */ /* 0x000fe2000800063f */
[----:B-1----:R-:W-:-:S04]  /*00c0*/  LOP3.LUT R0, R66, 0x7f, RZ, 0xc0, !PT ;  /* 0x0000007f42007812 */ /* 0x002fc800078ec0ff */
[----:B---3--:R-:W-:-:S05]  /*00d0*/  LEA R2, R3, R0, 0x7 ;  /* 0x0000000003027211 */ /* 0x008fca00078e38ff */
[----:B------:R-:W-:Y:S01]  /*00e0*/  IMAD R2, R2, UR5, RZ ;  /* 0x0000000502027c24 */ /* 0x000fe2000f8e02ff */
[----:B------:R-:W-:Y:S01]  /*00f0*/  UIMAD.WIDE UR4, UR4, 0x2, URZ ;  /* 0x00000002040478a5 */ /* 0x000fe2000f8e023f */
[C---:B----4-:R-:W-:Y:S01]  /*0100*/  IMAD R19, R65.reuse, 0x22, RZ ;  /* 0x0000002241137824 */ /* 0x050fe200078e02ff */
[C---:B------:R-:W-:Y:S01]  /*0110*/  SHF.L.U32 R9, R65.reuse, 0x3, RZ ;  /* 0x0000000341097819 */ /* 0x040fe200000006ff */
[C---:B------:R-:W-:Y:S01]  /*0120*/  IMAD.HI R4, R2.reuse, 0x2, RZ ;  /* 0x0000000202047827 */ /* 0x040fe200078e02ff */
[----:B------:R-:W-:Y:S02]  /*0130*/  SHF.L.U32 R3, R2, 0x1, RZ ;  /* 0x0000000102037819 */ /* 0x000fe400000006ff */
[----:B------:R-:W-:Y:S02]  /*0140*/  SHF.L.U32 R35, R65, 0x4, RZ ;  /* 0x0000000441237819 */ /* 0x000fe400000006ff */
[----:B0-----:R-:W-:Y:S01]  /*0150*/  IADD3 R2, P0, P1, R3, UR6, R6 ;  /* 0x0000000603027c10 */ /* 0x001fe2000f91e006 */
[----:B------:R-:W-:-:S02]  /*0160*/  IMAD R27, R65, 0xc, RZ ;  /* 0x0000000c411b7824 */ /* 0x000fc400078e02ff */
[C---:B------:R-:W-:Y:S01]  /*0170*/  IMAD R51, R65.reuse, 0x18, RZ ;  /* 0x0000001841337824 */ /* 0x040fe200078e02ff */
[----:B------:R-:W-:Y:S02]  /*0180*/  IADD3.X R3, R4, UR5, R7, P0, P1 ;  /* 0x0000000504037c10 */ /* 0x000fe400087e2407 */
[CC--:B------:R-:W-:Y:S02]  /*0190*/  LEA R18, P4, R65.reuse, R2.reuse, 0x4 ;  /* 0x0000000241127211 */ /* 0x0c0fe400078820ff */
[CC--:B------:R-:W-:Y:S01]  /*01a0*/  LEA R34, P5, R65.reuse, R2.reuse, 0x5 ;  /* 0x0000000241227211 */ /* 0x0c0fe200078a28ff */
[----:B------:R-:W-:Y:S01]  /*01b0*/  IMAD R15, R65, 0x6, RZ ;  /* 0x00000006410f7824 */ /* 0x000fe200078e02ff */
[-C--:B------:R-:W-:Y:S01]  /*01c0*/  IADD3 R36, P1, R19, R2.reuse, RZ ;  /* 0x0000000213247210 */ /* 0x080fe20007f3e0ff */
[----:B------:R-:W-:Y:S01]  /*01d0*/  IMAD R75, R65, 0x30, RZ ;  /* 0x00000030414b7824 */ /* 0x000fe200078e02ff */
[-C--:B------:R-:W-:Y:S01]  /*01e0*/  LEA.HI.X.SX32 R19, R9, R3.reuse, 0x1, P4 ;  /* 0x0000000309137211 */ /* 0x080fe200020f0eff */
[----:B------:R-:W-:Y:S01]  /*01f0*/  IMAD R23, R65, 0xa, RZ ;  /* 0x0000000a41177824 */ /* 0x000fe200078e02ff */
[-C--:B------:R-:W-:Y:S01]  /*0200*/  IADD3 R14, P4, R27, R2.reuse, RZ ;  /* 0x000000021b0e7210 */ /* 0x080fe20007f9e0ff */
[----:B------:R-:W-:Y:S01]  /*0210*/  IMAD R31, R65, 0xe, RZ ;  /* 0x0000000e411f7824 */ /* 0x000fe200078e02ff */
[----:B------:R-:W-:Y:S01]  /*0220*/  LEA.HI.X.SX32 R35, R35, R3, 0x1, P5 ;  /* 0x0000000323237211 */ /* 0x000fe200028f0eff */
[C---:B------:R-:W-:Y:S01]  /*0230*/  IMAD R39, R65.reuse, 0x12, RZ ;  /* 0x0000001241277824 */ /* 0x040fe200078e02ff */
[C---:B------:R-:W-:Y:S01]  /*0240*/  SHF.L.U32 R7, R65.reuse, 0x1, RZ ;  /* 0x0000000141077819 */ /* 0x040fe200000006ff */
[----:B------:R-:W-:Y:S01]  /*0250*/  IMAD R43, R65, 0x14, RZ ;  /* 0x00000014412b7824 */ /* 0x000fe200078e02ff */
[-C--:B------:R-:W-:Y:S01]  /*0260*/  IADD3 R26, P5, R51, R2.reuse, RZ ;  /* 0x00000002331a7210 */ /* 0x080fe20007fbe0ff */
[----:B------:R-:W-:Y:S01]  /*0270*/  IMAD R47, R65, 0x16, RZ ;  /* 0x00000016412f7824 */ /* 0x000fe200078e02ff */
[-C--:B------:R-:W-:Y:S01]  /*0280*/  IADD3 R8, P2, R15, R2.reuse, RZ ;  /* 0x000000020f087210 */ /* 0x080fe20007f5e0ff */
[C---:B------:R-:W-:Y:S01]  /*0290*/  IMAD R55, R65.reuse, 0x1a, RZ ;  /* 0x0000001a41377824 */ /* 0x040fe200078e02ff */
[C---:B------:R-:W-:Y:S01]  /*02a0*/  LEA R5, R65.reuse, R65, 0x1 ;  /* 0x0000004141057211 */ /* 0x040fe200078e08ff */
[----:B------:R-:W-:Y:S01]  /*02b0*/  IMAD R57, R65, 0x24, RZ ;  /* 0x0000002441397824 */ /* 0x000fe200078e02ff */
[-C--:B------:R-:W-:Y:S01]  /*02c0*/  IADD3 R50, P6, R75, R2.reuse, RZ ;  /* 0x000000024b327210 */ /* 0x080fe20007fde0ff */
[----:B------:R-:W-:Y:S01]  /*02d0*/  IMAD R25, R65, 0xb, RZ ;  /* 0x0000000b41197824 */ /* 0x000fe200078e02ff */
[-C--:B------:R-:W-:Y:S01]  /*02e0*/  LEA.HI.X.SX32 R15, R15, R3.reuse, 0x1, P4 ;  /* 0x000000030f0f7211 */ /* 0x080fe200020f0eff */
[----:B------:R-:W-:Y:S01]  /*02f0*/  IMAD R59, R65, 0x1c, RZ ;  /* 0x0000001c413b7824 */ /* 0x000fe200078e02ff */
[-C--:B------:R-:W-:Y:S01]  /*0300*/  IADD3 R4, P4, R7, R2.reuse, RZ ;  /* 0x0000000207047210 */ /* 0x080fe20007f9e0ff */
[----:B------:R-:W-:Y:S01]  /*0310*/  IMAD R63, R65, 0x1e, RZ ;  /* 0x0000001e413f7824 */ /* 0x000fe200078e02ff */
[-C--:B------:R-:W-:Y:S01]  /*0320*/  LEA.HI.X.SX32 R27, R27, R3.reuse, 0x1, P5 ;  /* 0x000000031b1b7211 */ /* 0x080fe200028f0eff */
[C---:B------:R-:W-:Y:S01]  /*0330*/  IMAD R61, R65.reuse, 0x26, RZ ;  /* 0x00000026413d7824 */ /* 0x040fe200078e02ff */
[CC--:B------:R-:W-:Y:S01]  /*0340*/  LEA R6, P5, R65.reuse, R2.reuse, 0x2 ;  /* 0x0000000241067211 */ /* 0x0c0fe200078a10ff */
[----:B------:R-:W-:Y:S01]  /*0350*/  IMAD R29, R65, 0xd, RZ ;  /* 0x0000000d411d7824 */ /* 0x000fe200078e02ff */
[-C--:B------:R-:W-:Y:S01]  /*0360*/  LEA.HI.X.SX32 R9, R5, R3.reuse, 0x1, P2 ;  /* 0x0000000305097211 */ /* 0x080fe200010f0eff */
[----:B------:R-:W-:Y:S01]  /*0370*/  IMAD R67, R65, 0x28, RZ ;  /* 0x0000002841437824 */ /* 0x000fe200078e02ff */
[-C--:B------:R-:W-:Y:S01]  /*0380*/  LEA.HI.X.SX32 R51, R51, R3.reuse, 0x1, P6 ;  /* 0x0000000333337211 */ /* 0x080fe200030f0eff */
[C---:B------:R-:W-:Y:S01]  /*0390*/  IMAD R77, R65.reuse, 0x32, RZ ;  /* 0x00000032414d7824 */ /* 0x040fe200078e02ff */
[C---:B------:R-:W-:Y:S01]  /*03a0*/  SHF.L.U32 R11, R65.reuse, 0x2, RZ ;  /* 0x00000002410b7819 */ /* 0x040fe200000006ff */
[C---:B------:R-:W-:Y:S01]  /*03b0*/  IMAD R69, R65.reuse, 0x2a, RZ ;  /* 0x0000002a41457824 */ /* 0x040fe200078e02ff */
[CC--:B------:R-:W-:Y:S01]  /*03c0*/  LEA R10, P6, R65.reuse, R2.reuse, 0x3 ;  /* 0x00000002410a7211 */ /* 0x0c0fe200078c18ff */
[C---:B------:R-:W-:Y:S01]  /*03d0*/  IMAD R79, R65.reuse, 0x34, RZ ;  /* 0x00000034414f7824 */ /* 0x040fe200078e02ff */
[C---:B------:R-:W-:Y:S01]  /*03e0*/  LEA.HI.X.SX32 R5, R65.reuse, R3, 0x1, P4 ;  /* 0x0000000341057211 */ /* 0x040fe200020f0eff */
[C---:B------:R-:W-:Y:S01]  /*03f0*/  IMAD R71, R65.reuse, 0x2c, RZ ;  /* 0x0000002c41477824 */ /* 0x040fe200078e02ff */
[C---:B------:R-:W-:Y:S01]  /*0400*/  LEA R13, R65.reuse, R65, 0x2 ;  /* 0x00000041410d7211 */ /* 0x040fe200078e10ff */
[----:B------:R-:W-:Y:S01]  /*0410*/  IMAD R41, R65, 0x13, RZ ;  /* 0x0000001341297824 */ /* 0x000fe200078e02ff */
[-C--:B------:R-:W-:Y:S01]  /*0420*/  IADD3 R12, P4, R23, R2.reuse, RZ ;  /* 0x00000002170c7210 */ /* 0x080fe20007f9e0ff */
[----:B------:R-:W-:Y:S01]  /*0430*/  IMAD R73, R65, 0x2e, RZ ;  /* 0x0000002e41497824 */ /* 0x000fe200078e02ff */
[----:B------:R-:W-:Y:S01]  /*0440*/  LEA.HI.X.SX32 R7, R7, R3, 0x1, P5 ;  /* 0x0000000307077211 */ /* 0x000fe200028f0eff */
[C---:B------:R-:W-:Y:S01]  /*0450*/  IMAD R53, R65.reuse, 0x19, RZ ;  /* 0x0000001941357824 */ /* 0x040fe200078e02ff */
[C---:B------:R-:W-:Y:S01]  /*0460*/  LEA R17, R65.reuse, -R65, 0x3 ;  /* 0x8000004141117211 */ /* 0x040fe200078e18ff */
[----:B------:R-:W-:Y:S01]  /*0470*/  IMAD R81, R65, 0x36, RZ ;  /* 0x0000003641517824 */ /* 0x000fe200078e02ff */
[-C--:B------:R-:W-:Y:S01]  /*0480*/  IADD3 R16, P5, R31, R2.reuse, RZ ;  /* 0x000000021f107210 */ /* 0x080fe20007fbe0ff */
[----:B------:R-:W-:Y:S01]  /*0490*/  IMAD R45, R65, 0x15, RZ ;  /* 0x00000015412d7824 */ /* 0x000fe200078e02ff */
[----:B------:R-:W-:Y:S01]  /*04a0*/  LEA.HI.X.SX32 R11, R11, R3, 0x1, P6 ;  /* 0x000000030b0b7211 */ /* 0x000fe200030f0eff */
        /* <DEDUP_REMOVED lines=10> */
[----:B------:R0:W3:Y:S01]  /*0550*/  LDG.E.U16 R64, desc[UR20][R2.64] ;  /* 0x0000001402407981 */ /* 0x0000e2000c1e1500 */
[----:B------:R-:W-:-:S02]  /*0560*/  IADD3 R24, P5, R47, R2, RZ ;  /* 0x000000022f187210 */ /* 0x000fc40007fbe0ff */
[----:B------:R-:W-:Y:S01]  /*0570*/  LEA R37, R65, R65, 0x4 ;  /* 0x0000004141257211 */ /* 0x000fe200078e20ff */
[----:B------:R-:W4:Y:S01]  /*0580*/  LDG.E.U16 R18, desc[UR20][R18.64] ;  /* 0x0000001412127981 */ /* 0x000f22000c1e1500 */
[-C--:B------:R-:W-:Y:S02]  /*0590*/  LEA.HI.X.SX32 R21, R21, R3.reuse, 0x1, P6 ;  /* 0x0000000315157211 */ /* 0x080fe400030f0eff */
[-C--:B------:R-:W-:Y:S01]  /*05a0*/  IADD3 R38, P0, R57, R2.reuse, RZ ;  /* 0x0000000239267210 */ /* 0x080fe20007f1e0ff */
[----:B------:R-:W-:Y:S01]  /*05b0*/  IMAD R57, R65, 0x1b, RZ ;  /* 0x0000001b41397824 */ /* 0x000fe200078e02ff */
[-C--:B------:R-:W-:Y:S01]  /*05c0*/  IADD3 R28, P6, R55, R2.reuse, RZ ;  /* 0x00000002371c7210 */ /* 0x080fe20007fde0ff */
[----:B------:R-:W5:Y:S01]  /*05d0*/  LDG.E.U16 R34, desc[UR20][R34.64] ;  /* 0x0000001422227981 */ /* 0x000f62000c1e1500 */
[-C--:B------:R-:W-:Y:S02]  /*05e0*/  LEA.HI.X.SX32 R23, R23, R3.reuse, 0x1, P4 ;  /* 0x0000000317177211 */ /* 0x080fe400020f0eff */
[----:B------:R-:W-:Y:S01]  /*05f0*/  IADD3 R30, P4, R59, R2, RZ ;  /* 0x000000023b1e7210 */ /* 0x000fe20007f9e0ff */
[----:B------:R-:W5:Y:S01]  /*0600*/  LDG.E.U16 R50, desc[UR20][R50.64] ;  /* 0x0000001432327981 */ /* 0x000f62000c1e1500 */
[----:B------:R-:W-:-:S02]  /*0610*/  LEA.HI.X.SX32 R25, R25, R3, 0x1, P5 ;  /* 0x0000000319197211 */ /* 0x000fc400028f0eff */
[----:B------:R-:W-:Y:S01]  /*0620*/  LEA R33, R65, -R65, 0x4 ;  /* 0x8000004141217211 */ /* 0x000fe200078e20ff */
[----:B------:R1:W5:Y:S01]  /*0630*/  LDG.E.U16 R4, desc[UR20][R4.64] ;  /* 0x0000001404047981 */ /* 0x000362000c1e1500 */
[-C--:B------:R-:W-:Y:S02]  /*0640*/  IADD3 R32, P5, R63, R2.reuse, RZ ;  /* 0x000000023f207210 */ /* 0x080fe40007fbe0ff */
[-C--:B------:R-:W-:Y:S01]  /*0650*/  IADD3 R40, P3, R61, R2.reuse, RZ ;  /* 0x000000023d287210 */ /* 0x080fe20007f7e0ff */
[----:B------:R-:W-:Y:S01]  /*0660*/  IMAD R61, R65, 0x1d, RZ ;  /* 0x0000001d413d7824 */ /* 0x000fe200078e02ff */
[-C--:B------:R-:W-:Y:S01]  /*0670*/  LEA.HI.X.SX32 R37, R37, R3.reuse, 0x1, P1 ;  /* 0x0000000325257211 */ /* 0x080fe200008f0eff */
[----:B------:R-:W5:Y:S01]  /*0680*/  LDG.E.U16 R20, desc[UR20][R20.64] ;  /* 0x0000001414147981 */ /* 0x000f62000c1e1500 */
[-C--:B------:R-:W-:Y:S02]  /*0690*/  IADD3 R42, P2, R67, R2.reuse, RZ ;  /* 0x00000002432a7210 */ /* 0x080fe40007f5e0ff */
[----:B------:R-:W-:Y:S01]  /*06a0*/  LEA.HI.X.SX32 R29, R29, R3, 0x1, P6 ;  /* 0x000000031d1d7211 */ /* 0x000fe200030f0eff */
[----:B------:R-:W5:Y:S01]  /*06b0*/  LDG.E.U16 R36, desc[UR20][R36.64] ;  /* 0x0000001424247981 */ /* 0x000f62000c1e1500 */
[----:B------:R-:W-:-:S02]  /*06c0*/  IADD3 R52, P1, R77, R2, RZ ;  /* 0x000000024d347210 */ /* 0x000fc40007f3e0ff */
[-C--:B------:R-:W-:Y:S01]  /*06d0*/  LEA.HI.X.SX32 R39, R39, R3.reuse, 0x1, P0 ;  /* 0x0000000327277211 */ /* 0x080fe200000f0eff */
[----:B------:R-:W5:Y:S01]  /*06e0*/  LDG.E.U16 R6, desc[UR20][R6.64] ;  /* 0x0000001406067981 */ /* 0x000f62000c1e1500 */
[-C--:B------:R-:W-:Y:S02]  /*06f0*/  IADD3 R44, P6, R69, R2.reuse, RZ ;  /* 0x00000002452c7210 */ /* 0x080fe40007fde0ff */
[-C--:B------:R-:W-:Y:S01]  /*0700*/  LEA.HI.X.SX32 R31, R31, R3.reuse, 0x1, P4 ;  /* 0x000000031f1f7211 */ /* 0x080fe200020f0eff */
[----:B------:R-:W5:Y:S01]  /*0710*/  LDG.E.U16 R22, desc[UR20][R22.64] ;  /* 0x0000001416167981 */ /* 0x000f62000c1e1500 */
[-C--:B------:R-:W-:Y:S02]  /*0720*/  IADD3 R54, P0, R79, R2.reuse, RZ ;  /* 0x000000024f367210 */ /* 0x080fe40007f1e0ff */
[----:B------:R-:W-:Y:S01]  /*0730*/  IADD3 R46, P4, R71, R2, RZ ;  /* 0x00000002472e7210 */ /* 0x000fe20007f9e0ff */
[----:B------:R-:W5:Y:S01]  /*0740*/  LDG.E.U16 R38, desc[UR20][R38.64] ;  /* 0x0000001426267981 */ /* 0x000f62000c1e1500 */
[----:B------:R-:W-:-:S02]  /*0750*/  LEA.HI.X.SX32 R33, R33, R3, 0x1, P5 ;  /* 0x0000000321217211 */ /* 0x000fc400028f0eff */
[-C--:B------:R-:W-:Y:S01]  /*0760*/  IADD3 R48, P5, R73, R2.reuse, RZ ;  /* 0x0000000249307210 */ /* 0x080fe20007fbe0ff */
[----:B------:R-:W5:Y:S01]  /*0770*/  LDG.E.U16 R8, desc[UR20][R8.64] ;  /* 0x0000001408087981 */ /* 0x000f62000c1e1500 */
[-C--:B------:R-:W-:Y:S02]  /*0780*/  LEA.HI.X.SX32 R41, R41, R3.reuse, 0x1, P3 ;  /* 0x0000000329297211 */ /* 0x080fe400018f0eff */
[-C--:B------:R-:W-:Y:S01]  /*0790*/  IADD3 R56, P3, R81, R2.reuse, RZ ;  /* 0x0000000251387210 */ /* 0x080fe20007f7e0ff */
[----:B------:R-:W5:Y:S01]  /*07a0*/  LDG.E.U16 R24, desc[UR20][R24.64] ;  /* 0x0000001418187981 */ /* 0x000f62000c1e1500 */
[-C--:B------:R-:W-:Y:S02]  /*07b0*/  LEA.HI.X.SX32 R43, R43, R3.reuse, 0x1, P2 ;  /* 0x000000032b2b7211 */ /* 0x080fe400010f0eff */
[----:B------:R-:W-:Y:S01]  /*07c0*/  LEA.HI.X.SX32 R53, R53, R3, 0x1, P1 ;  /* 0x0000000335357211 */ /* 0x000fe200008f0eff */
[----:B------:R-:W5:Y:S01]  /*07d0*/  LDG.E.U16 R40, desc[UR20][R40.64] ;  /* 0x0000001428287981 */ /* 0x000f62000c1e1500 */
[----:B------:R-:W-:-:S02]  /*07e0*/  IADD3 R58, P2, R83, R2, RZ ;  /* 0x00000002533a7210 */ /* 0x000fc40007f5e0ff */
[-C--:B------:R-:W-:Y:S01]  /*07f0*/  LEA.HI.X.SX32 R45, R45, R3.reuse, 0x1, P6 ;  /* 0x000000032d2d7211 */ /* 0x080fe200030f0eff */
[----:B------:R-:W5:Y:S01]  /*0800*/  LDG.E.U16 R52, desc[UR20][R52.64] ;  /* 0x0000001434347981 */ /* 0x000f62000c1e1500 */
[-C--:B------:R-:W-:Y:S02]  /*0810*/  LEA.HI.X.SX32 R55, R55, R3.reuse, 0x1, P0 ;  /* 0x0000000337377211 */ /* 0x080fe400000f0eff */
[-C--:B------:R-:W-:Y:S01]  /*0820*/  IADD3 R60, P6, R85, R2.reuse, RZ ;  /* 0x00000002553c7210 */ /* 0x080fe20007fde0ff */
[----:B------:R-:W5:Y:S01]  /*0830*/  LDG.E.U16 R26, desc[UR20][R26.64] ;  /* 0x000000141a1a7981 */ /* 0x000f62000c1e1500 */
[-C--:B------:R-:W-:Y:S02]  /*0840*/  LEA.HI.X.SX32 R47, R47, R3.reuse, 0x1, P4 ;  /* 0x000000032f2f7211 */ /* 0x080fe400020f0eff */
[----:B------:R-:W-:Y:S01]  /*0850*/  IADD3 R62, P4, R87, R2, RZ ;  /* 0x00000002573e7210 */ /* 0x000fe20007f9e0ff */
[----:B------:R-:W5:Y:S01]  /*0860*/  LDG.E.U16 R54, desc[UR20][R54.64] ;  /* 0x0000001436367981 */ /* 0x000f62000c1e1500 */
[----:B------:R-:W-:-:S02]  /*0870*/  LEA.HI.X.SX32 R49, R49, R3, 0x1, P5 ;  /* 0x0000000331317211 */ /* 0x000fc400028f0eff */
[----:B0-----:R-:W-:Y:S01]  /*0880*/  IADD3 R2, P5, R89, R2, RZ ;  /* 0x0000000259027210 */ /* 0x001fe20007fbe0ff */
[----:B------:R-:W5:Y:S01]  /*0890*/  LDG.E.U16 R10, desc[UR20][R10.64] ;  /* 0x000000140a0a7981 */ /* 0x000f62000c1e1500 */
[----:B------:R-:W-:Y:S02]  /*08a0*/  LEA R65, R65, -R65, 0x5 ;  /* 0x8000004141417211 */ /* 0x000fe400078e28ff */
[-C--:B------:R-:W-:Y:S01]  /*08b0*/  LEA.HI.X.SX32 R57, R57, R3.reuse, 0x1, P3 ;  /* 0x0000000339397211 */ /* 0x080fe200018f0eff */
[----:B------:R-:W5:Y:S01]  /*08c0*/  LDG.E.U16 R42, desc[UR20][R42.64] ;  /* 0x000000142a2a7981 */ /* 0x000f62000c1e1500 */
[-C--:B------:R-:W-:Y:S02]  /*08d0*/  LEA.HI.X.SX32 R59, R59, R3.reuse, 0x1, P2 ;  /* 0x000000033b3b7211 */ /* 0x080fe400010f0eff */
[-C--:B------:R-:W-:Y:S01]  /*08e0*/  LEA.HI.X.SX32 R61, R61, R3.reuse, 0x1, P6 ;  /* 0x000000033d3d7211 */ /* 0x080fe200030f0eff */
[----:B------:R-:W5:Y:S01]  /*08f0*/  LDG.E.U16 R56, desc[UR20][R56.64] ;  /* 0x0000001438387981 */ /* 0x000f62000c1e1500 */
[----:B------:R-:W-:-:S02]  /*0900*/  LEA.HI.X.SX32 R63, R63, R3, 0x1, P4 ;  /* 0x000000033f3f7211 */ /* 0x000fc400020f0eff */
[----:B------:R-:W-:Y:S01]  /*0910*/  LEA.HI.X.SX32 R3, R65, R3, 0x1, P5 ;  /* 0x0000000341037211 */ /* 0x000fe200028f0eff */
[----:B------:R-:W5:Y:S04]  /*0920*/  LDG.E.U16 R58, desc[UR20][R58.64] ;  /* 0x000000143a3a7981 */ /* 0x000f68000c1e1500 */
        /* <DEDUP_REMOVED lines=8> */
[----:B------:R0:W5:Y:S04]  /*09b0*/  LDG.E.U16 R65, desc[UR20][R16.64] ;  /* 0x0000001410417981 */ /* 0x000168000c1e1500 */
[----:B------:R-:W5:Y:S04]  /*09c0*/  LDG.E.U16 R32, desc[UR20][R32.64] ;  /* 0x0000001420207981 */ /* 0x000f68000c1e1500 */
[----:B------:R-:W5:Y:S04]  /*09d0*/  LDG.E.U16 R48, desc[UR20][R48.64] ;  /* 0x0000001430307981 */ /* 0x000f68000c1e1500 */
[----:B------:R2:W5:Y:S01]  /*09e0*/  LDG.E.U16 R2, desc[UR20][R2.64] ;  /* 0x0000001402027981 */ /* 0x000562000c1e1500 */
[----:B------:R-:W2:Y:S01]  /*09f0*/  S2UR UR4, SR_CgaCtaId ;  /* 0x00000000000479c3 */ /* 0x000ea20000008800 */
[C---:B-1----:R-:W-:Y:S01]  /*0a00*/  SHF.L.U32 R5, R66.reuse, 0x1, RZ ;  /* 0x0000000142057819 */ /* 0x042fe200000006ff */
[----:B------:R-:W-:Y:S01]  /*0a10*/  UMOV UR17, 0x400 ;  /* 0x0000040000117882 */ /* 0x000fe20000000000 */
[----:B0-----:R-:W-:-:S02]  /*0a20*/  LOP3.LUT R16, R66, 0x40, RZ, 0xc0, !PT ;  /* 0x0000004042107812 */ /* 0x001fc400078ec0ff */
[----:B------:R-:W-:-:S04]  /*0a30*/  LOP3.LUT R5, R5, 0x7e, RZ, 0xc0, !PT ;  /* 0x0000007e05057812 */ /* 0x000fc800078ec0ff */
[----:B------:R-:W-:Y:S02]  /*0a40*/  LEA R5, R16, R5, 0x6 ;  /* 0x0000000510057211 */ /* 0x000fe400078e30ff */
[----:B--2---:R-:W-:Y:S02]  /*0a50*/  ISETP.GE.AND P0, PT, R184, 0x1, PT ;  /* 0x00000001b800780c */ /* 0x004fe40003f06270 */
[C---:B------:R-:W-:Y:S02]  /*0a60*/  LOP3.LUT R7, R5.reuse, 0x10, RZ, 0x3c, !PT ;  /* 0x0000001005077812 */ /* 0x040fe400078e3cff */
[C---:B------:R-:W-:Y:S01]  /*0a70*/  LOP3.LUT R3, R5.reuse, 0x20, RZ, 0x3c, !PT ;  /* 0x0000002005037812 */ /* 0x040fe200078e3cff */
[----:B------:R-:W-:Y:S01]  /*0a80*/  ULEA UR17, UR4, UR17, 0x18 ;  /* 0x0000001104117291 */ /* 0x000fe2000f8ec03f */
[C---:B------:R-:W-:Y:S02]  /*0a90*/  LOP3.LUT R9, R5.reuse, 0x30, RZ, 0x3c, !PT ;  /* 0x0000003005097812 */ /* 0x040fe400078e3cff */
[----:B------:R-:W-:-:S02]  /*0aa0*/  LOP3.LUT R11, R5, 0x40, RZ, 0x3c, !PT ;  /* 0x00000040050b7812 */ /* 0x000fc400078e3cff */
[----:B------:R-:W-:Y:S02]  /*0ab0*/  CS2R R168, SRZ ;  /* 0x0000000000a87805 */ /* 0x000fe4000001ff00 */
[----:B------:R-:W-:Y:S02]  /*0ac0*/  MOV R16, 0xff800000 ;  /* 0xff80000000107802 */ /* 0x000fe40000000f00 */
[----:B------:R-:W-:Y:S02]  /*0ad0*/  CS2R R170, SRZ ;  /* 0x0000000000aa7805 */ /* 0x000fe4000001ff00 */
[----:B------:R-:W-:Y:S02]  /*0ae0*/  MOV R17, 0xff800000 ;  /* 0xff80000000117802 */ /* 0x000fe40000000f00 */
[----:B------:R-:W-:Y:S02]  /*0af0*/  CS2R R172, SRZ ;  /* 0x0000000000ac7805 */ /* 0x000fe4000001ff00 */
[----:B------:R-:W-:-:S02]  /*0b00*/  MOV R107, 0xff800000 ;  /* 0xff800000006b7802 */ /* 0x000fc40000000f00 */
[----:B------:R-:W-:Y:S02]  /*0b10*/  CS2R R174, SRZ ;  /* 0x0000000000ae7805 */ /* 0x000fe4000001ff00 */
[----:B------:R-:W-:Y:S02]  /*0b20*/  MOV R134, 0xff800000 ;  /* 0xff80000000867802 */ /* 0x000fe40000000f00 */
[----:B------:R-:W-:Y:S02]  /*0b30*/  CS2R R176, SRZ ;  /* 0x0000000000b07805 */ /* 0x000fe4000001ff00 */
[----:B------:R-:W-:Y:S02]  /*0b40*/  CS2R R178, SRZ ;  /* 0x0000000000b27805 */ /* 0x000fe4000001ff00 */
[----:B------:R-:W-:Y:S02]  /*0b50*/  CS2R R180, SRZ ;  /* 0x0000000000b47805 */ /* 0x000fe4000001ff00 */
[----:B------:R-:W-:-:S02]  /*0b60*/  CS2R R182, SRZ ;  /* 0x0000000000b67805 */ /* 0x000fc4000001ff00 */
[----:B------:R-:W-:Y:S02]  /*0b70*/  CS2R R152, SRZ ;  /* 0x0000000000987805 */ /* 0x000fe4000001ff00 */
[----:B------:R-:W-:Y:S02]  /*0b80*/  CS2R R154, SRZ ;  /* 0x00000000009a7805 */ /* 0x000fe4000001ff00 */
[----:B------:R-:W-:Y:S02]  /*0b90*/  CS2R R156, SRZ ;  /* 0x00000000009c7805 */ /* 0x000fe4000001ff00 */
[----:B------:R-:W-:Y:S02]  /*0ba0*/  CS2R R158, SRZ ;  /* 0x00000000009e7805 */ /* 0x000fe4000001ff00 */
[----:B------:R-:W-:Y:S02]  /*0bb0*/  CS2R R160, SRZ ;  /* 0x0000000000a07805 */ /* 0x000fe4000001ff00 */
[----:B------:R-:W-:-:S02]  /*0bc0*/  CS2R R162, SRZ ;  /* 0x0000000000a27805 */ /* 0x000fc4000001ff00 */
[----:B------:R-:W-:Y:S02]  /*0bd0*/  CS2R R164, SRZ ;  /* 0x0000000000a47805 */ /* 0x000fe4000001ff00 */
[----:B------:R-:W-:Y:S01]  /*0be0*/  CS2R R166, SRZ ;  /* 0x0000000000a67805 */ /* 0x000fe2000001ff00 */
[----:B---3--:R-:W-:Y:S04]  /*0bf0*/  STS.U16 [R5+UR17], R64 ;  /* 0x0000004005007988 */ /* 0x008fe80008000411 */
[----:B----4-:R-:W-:Y:S04]  /*0c00*/  STS.U16 [R5+UR17+0x400], R18 ;  /* 0x0004001205007988 */ /* 0x010fe80008000411 */
[----:B-----5:R-:W-:Y:S04]  /*0c10*/  STS.U16 [R5+UR17+0x800], R34 ;  /* 0x0008002205007988 */ /* 0x020fe80008000411 */
[----:B------:R-:W-:Y:S04]  /*0c20*/  STS.U16 [R5+UR17+0xc00], R50 ;  /* 0x000c003205007988 */ /* 0x000fe80008000411 */
[----:B------:R-:W-:Y:S04]  /*0c30*/  STS.U16 [R7+UR17+0x80], R4 ;  /* 0x0000800407007988 */ /* 0x000fe80008000411 */
[----:B------:R-:W-:Y:S04]  /*0c40*/  STS.U16 [R7+UR17+0x480], R20 ;  /* 0x0004801407007988 */ /* 0x000fe80008000411 */
[----:B------:R-:W-:Y:S04]  /*0c50*/  STS.U16 [R7+UR17+0x880], R36 ;  /* 0x0008802407007988 */ /* 0x000fe80008000411 */
[----:B------:R0:W-:Y:S04]  /*0c60*/  STS.U16 [R7+UR17+0xc80], R52 ;  /* 0x000c803407007988 */ /* 0x0001e80008000411 */
[----:B------:R-:W-:Y:S04]  /*0c70*/  STS.U16 [R3+UR17+0x100], R6 ;  /* 0x0001000603007988 */ /* 0x000fe80008000411 */
[----:B------:R-:W-:Y:S01]  /*0c80*/  STS.U16 [R3+UR17+0x500], R22 ;  /* 0x0005001603007988 */ /* 0x000fe20008000411 */
[----:B0-----:R-:W-:-:S03]  /*0c90*/  LOP3.LUT R7, R5, 0x50, RZ, 0x3c, !PT ;  /* 0x0000005005077812 */ /* 0x001fc600078e3cff */
[----:B------:R-:W-:Y:S04]  /*0ca0*/  STS.U16 [R3+UR17+0x900], R38 ;  /* 0x0009002603007988 */ /* 0x000fe80008000411 */
[----:B------:R0:W-:Y:S04]  /*0cb0*/  STS.U16 [R3+UR17+0xd00], R54 ;  /* 0x000d003603007988 */ /* 0x0001e80008000411 */
[----:B------:R-:W-:Y:S04]  /*0cc0*/  STS.U16 [R9+UR17+0x180], R8 ;  /* 0x0001800809007988 */ /* 0x000fe80008000411 */
[----:B------:R-:W-:Y:S01]  /*0cd0*/  STS.U16 [R9+UR17+0x580], R24 ;  /* 0x0005801809007988 */ /* 0x000fe20008000411 */
[----:B0-----:R-:W-:-:S02]  /*0ce0*/  LOP3.LUT R3, R5, 0x60, RZ, 0x3c, !PT ;  /* 0x0000006005037812 */ /* 0x001fc400078e3cff */
[----:B------:R-:W-:Y:S01]  /*0cf0*/  LOP3.LUT R5, R5, 0x70, RZ, 0x3c, !PT ;  /* 0x0000007005057812 */ /* 0x000fe200078e3cff */
[----:B------:R-:W-:Y:S04]  /*0d00*/  STS.U16 [R9+UR17+0x980], R40 ;  /* 0x0009802809007988 */ /* 0x000fe80008000411 */
[----:B------:R0:W-:Y:S04]  /*0d10*/  STS.U16 [R9+UR17+0xd80], R56 ;  /* 0x000d803809007988 */ /* 0x0001e80008000411 */
[----:B------:R-:W-:Y:S04]  /*0d20*/  STS.U16 [R11+UR17+0x200], R10 ;  /* 0x0002000a0b007988 */ /* 0x000fe80008000411 */
[----:B------:R-:W-:Y:S04]  /*0d30*/  STS.U16 [R11+UR17+0x600], R26 ;  /* 0x0006001a0b007988 */ /* 0x000fe80008000411 */
[----:B------:R-:W-:Y:S04]  /*0d40*/  STS.U16 [R11+UR17+0xa00], R42 ;  /* 0x000a002a0b007988 */ /* 0x000fe80008000411 */
[----:B------:R-:W-:Y:S04]  /*0d50*/  STS.U16 [R11+UR17+0xe00], R58 ;  /* 0x000e003a0b007988 */ /* 0x000fe80008000411 */
[----:B------:R-:W-:Y:S04]  /*0d60*/  STS.U16 [R7+UR17+0x280], R12 ;  /* 0x0002800c07007988 */ /* 0x000fe80008000411 */
[----:B------:R-:W-:Y:S04]  /*0d70*/  STS.U16 [R7+UR17+0x680], R28 ;  /* 0x0006801c07007988 */ /* 0x000fe80008000411 */
[----:B------:R-:W-:Y:S04]  /*0d80*/  STS.U16 [R7+UR17+0xa80], R44 ;  /* 0x000a802c07007988 */ /* 0x000fe80008000411 */
[----:B------:R1:W-:Y:S04]  /*0d90*/  STS.U16 [R7+UR17+0xe80], R60 ;  /* 0x000e803c07007988 */ /* 0x0003e80008000411 */
[----:B------:R2:W-:Y:S04]  /*0da0*/  STS.U16 [R3+UR17+0x300], R14 ;  /* 0x0003000e03007988 */ /* 0x0005e80008000411 */
[----:B------:R2:W-:Y:S04]  /*0db0*/  STS.U16 [R3+UR17+0x700], R30 ;  /* 0x0007001e03007988 */ /* 0x0005e80008000411 */
[----:B------:R2:W-:Y:S04]  /*0dc0*/  STS.U16 [R3+UR17+0xb00], R46 ;  /* 0x000b002e03007988 */ /* 0x0005e80008000411 */
[----:B------:R2:W-:Y:S01]  /*0dd0*/  STS.U16 [R3+UR17+0xf00], R62 ;  /* 0x000f003e03007988 */ /* 0x0005e20008000411 */
[----:B0-----:R-:W-:-:S03]  /*0de0*/  MOV R9, 0x3f800000 ;  /* 0x3f80000000097802 */ /* 0x001fc60000000f00 */
[----:B------:R2:W-:Y:S01]  /*0df0*/  STS.U16 [R5+UR17+0x380], R65 ;  /* 0x0003804105007988 */ /* 0x0005e20008000411 */
[----:B------:R-:W-:-:S03]  /*0e00*/  MOV R8, 0x3f800000 ;  /* 0x3f80000000087802 */ /* 0x000fc60000000f00 */
[----:B------:R2:W-:Y:S01]  /*0e10*/  STS.U16 [R5+UR17+0x780], R32 ;  /* 0x0007802005007988 */ /* 0x0005e20008000411 */
[----:B-1----:R-:W-:-:S03]  /*0e20*/  MOV R7, 0x3f800000 ;  /* 0x3f80000000077802 */ /* 0x002fc60000000f00 */
[----:B------:R2:W-:Y:S01]  /*0e30*/  STS.U16 [R5+UR17+0xb80], R48 ;  /* 0x000b803005007988 */ /* 0x0005e20008000411 */
[----:B------:R-:W-:-:S03]  /*0e40*/  MOV R6, 0x3f800000 ;  /* 0x3f80000000067802 */ /* 0x000fc60000000f00 */
[----:B------:R2:W-:Y:S01]  /*0e50*/  STS.U16 [R5+UR17+0xf80], R2 ;  /* 0x000f800205007988 */ /* 0x0005e20008000411 */
[----:B------:R-:W-:Y:S05]  /*0e60*/  @!P0 BRA `(.L_x_0) ;  /* 0x0000006000b08947 */ /* 0x000fea0003800000 */
[----:B------:R-:W0:Y:S01]  /*0e70*/  LDC.64 R6, c[0x0][0x260] ;  /* 0x00009800ff067b82 */ /* 0x000e220000000a00 */
[----:B--2---:R-:W-:Y:S01]  /*0e80*/  SHF.R.U32.HI R2, RZ, 0x5, R66 ;  /* 0x00000005ff027819 */ /* 0x004fe20000011642 */
[----:B------:R-:W-:Y:S01]  /*0e90*/  ULDC UR4, c[0x0][0x258] ;  /* 0x0000960000047ab9 */ /* 0x000fe20000000800 */
[----:B------:R-:W-:Y:S01]  /*0ea0*/  ULDC.64 UR6, c[0x0][0x220] ;  /* 0x0000880000067ab9 */ /* 0x000fe20000000a00 */
[----:B------:R-:W-:Y:S01]  /*0eb0*/  USHF.R.U32.HI UR12, URZ, 0x4, UR17 ;  /* 0x000000043f0c7899 */ /* 0x000fe20008011611 */
[----:B------:R-:W-:Y:S01]  /*0ec0*/  SGXT.U32 R2, R2, 0x2 ;  /* 0x000000020202781a */ /* 0x000fe20000000000 */
[----:B------:R-:W-:Y:S01]  /*0ed0*/  UMOV UR10, 0xfffffffe ;  /* 0xfffffffe000a7882 */ /* 0x000fe20000000000 */
[----:B------:R-:W-:Y:S01]  /*0ee0*/  UMOV UR11, 0x7fffffdf ;  /* 0x7fffffdf000b7882 */ /* 0x000fe20000000000 */
[----:B------:R-:W1:Y:S01]  /*0ef0*/  LDC.64 R188, c[0x0][0x250] ;  /* 0x00009400ffbc7b82 */ /* 0x000e620000000a00 */
[----:B------:R-:W-:Y:S01]  /*0f00*/  USGXT.U32 UR12, UR12, 0xe ;  /* 0x0000000e0c0c789a */ /* 0x000fe20008000000 */
[----:B------:R-:W-:-:S02]  /*0f10*/  CS2R R168, SRZ ;  /* 0x0000000000a87805 */ /* 0x000fc4000001ff00 */
[----:B------:R-:W-:Y:S02]  /*0f20*/  CS2R R170, SRZ ;  /* 0x0000000000aa7805 */ /* 0x000fe4000001ff00 */
[----:B------:R-:W-:Y:S01]  /*0f30*/  CS2R R172, SRZ ;  /* 0x0000000000ac7805 */ /* 0x000fe2000001ff00 */
[----:B------:R-:W-:Y:S01]  /*0f40*/  UIADD3 UR8, UP0, UR12, 0x80, URZ ;  /* 0x000000800c087890 */ /* 0x000fe2000ff1e03f */
[----:B------:R-:W-:Y:S02]  /*0f50*/  CS2R R174, SRZ ;  /* 0x0000000000ae7805 */ /* 0x000fe4000001ff00 */
[----:B------:R-:W-:Y:S01]  /*0f60*/  CS2R R176, SRZ ;  /* 0x0000000000b07805 */ /* 0x000fe2000001ff00 */
[----:B------:R-:W2:Y:S01]  /*0f70*/  LDC R73, c[0x0][0x268] ;  /* 0x00009a00ff497b82 */ /* 0x000ea20000000800 */
[----:B------:R-:W-:Y:S02]  /*0f80*/  CS2R R178, SRZ ;  /* 0x0000000000b27805 */ /* 0x000fe4000001ff00 */
[----:B------:R-:W-:-:S02]  /*0f90*/  CS2R R180, SRZ ;  /* 0x0000000000b47805 */ /* 0x000fc4000001ff00 */
[----:B------:R-:W-:Y:S02]  /*0fa0*/  CS2R R182, SRZ ;  /* 0x0000000000b67805 */ /* 0x000fe4000001ff00 */
[----:B------:R-:W-:Y:S02]  /*0fb0*/  CS2R R152, SRZ ;  /* 0x0000000000987805 */ /* 0x000fe4000001ff00 */
[----:B------:R-:W-:Y:S02]  /*0fc0*/  CS2R R154, SRZ ;  /* 0x00000000009a7805 */ /* 0x000fe4000001ff00 */
[----:B------:R-:W-:Y:S02]  /*0fd0*/  CS2R R156, SRZ ;  /* 0x00000000009c7805 */ /* 0x000fe4000001ff00 */
[----:B------:R-:W-:Y:S02]  /*0fe0*/  CS2R R158, SRZ ;  /* 0x00000000009e7805 */ /* 0x000fe4000001ff00 */
[----:B0-----:R-:W-:Y:S01]  /*0ff0*/  MOV R3, R7 ;  /* 0x0000000700037202 */ /* 0x001fe20000000f00 */
[----:B------:R0:W-:Y:S01]  /*1000*/  STL [R1+0x170], R7 ;  /* 0x0001700701007387 */ /* 0x0001e20000100800 */
[----:B------:R-:W-:-:S02]  /*1010*/  MOV R5, R6 ;  /* 0x0000000600057202 */ /* 0x000fc40000000f00 */
[----:B------:R-:W-:Y:S02]  /*1020*/  CS2R R160, SRZ ;  /* 0x0000000000a07805 */ /* 0x000fe4000001ff00 */
[----:B------:R-:W-:Y:S01]  /*1030*/  CS2R R162, SRZ ;  /* 0x0000000000a27805 */ /* 0x000fe2000001ff00 */
[----:B------:R-:W-:Y:S01]  /*1040*/  IMAD R9, R0, R3, RZ ;  /* 0x0000000300097224 */ /* 0x000fe200078e02ff */
[----:B------:R-:W-:Y:S02]  /*1050*/  LOP3.LUT R0, R66, 0x1f, RZ, 0xc0, !PT ;  /* 0x0000001f42007812 */ /* 0x000fe400078ec0ff */
[----:B------:R-:W-:Y:S01]  /*1060*/  CS2R R164, SRZ ;  /* 0x0000000000a47805 */ /* 0x000fe2000001ff00 */
[----:B-1----:R-:W-:Y:S01]  /*1070*/  IMAD R4, R2, R189, RZ ;  /* 0x000000bd02047224 */ /* 0x002fe200078e02ff */
[----:B------:R-:W-:Y:S01]  /*1080*/  CS2R R166, SRZ ;  /* 0x0000000000a67805 */ /* 0x000fe2000001ff00 */
[----:B------:R-:W-:Y:S01]  /*1090*/  IMAD R188, R188, UR16, RZ ;  /* 0x00000010bcbc7c24 */ /* 0x000fe2000f8e02ff */
[----:B------:R-:W-:Y:S01]  /*10a0*/  SHF.L.U32 R215, R9, 0x1, RZ ;  /* 0x0000000109d77819 */ /* 0x000fe200000006ff */
[----:B------:R-:W-:Y:S01]  /*10b0*/  IMAD R0, R0, UR4, RZ ;  /* 0x0000000400007c24 */ /* 0x000fe2000f8e02ff */
[----:B------:R-:W-:Y:S01]  /*10c0*/  LEA R6, R189, R4, 0x2 ;  /* 0x00000004bd067211 */ /* 0x000fe200078e10ff */
[----:B------:R-:W-:Y:S01]  /*10d0*/  IMAD R2, R5, UR16, RZ ;  /* 0x0000001005027c24 */ /* 0x000fe2000f8e02ff */
[----:B------:R-:W-:Y:S01]  /*10e0*/  ULDC.64 UR4, c[0x0][0x218] ;  /* 0x0000860000047ab9 */ /* 0x000fe20000000a00 */
[C---:B------:R-:W-:Y:S01]  /*10f0*/  IMAD.HI R5, R0.reuse, 0x2, RZ ;  /* 0x0000000200057827 */ /* 0x040fe200078e02ff */
[C---:B------:R-:W-:Y:S01]  /*1100*/  LEA R8, R189.reuse, R6, 0x2 ;  /* 0x00000006bd087211 */ /* 0x040fe200078e10ff */
[----:B------:R-:W-:Y:S01]  /*1110*/  UMOV UR15, 0x80000020 ;  /* 0x80000020000f7882 */ /* 0x000fe20000000000 */
[----:B------:R-:W-:Y:S01]  /*1120*/  SHF.L.U32 R3, R0, 0x1, RZ ;  /* 0x0000000100037819 */ /* 0x000fe200000006ff */
[----:B0-----:R-:W-:Y:S01]  /*1130*/  IMAD.HI R7, R2, 0x2, RZ ;  /* 0x0000000202077827 */ /* 0x001fe200078e02ff */
[----:B------:R-:W-:-:S02]  /*1140*/  LEA R10, R189, R8, 0x2 ;  /* 0x00000008bd0a7211 */ /* 0x000fc400078e10ff */
[C---:B------:R-:W-:Y:S01]  /*1150*/  SHF.L.U32 R0, R188.reuse, 0x1, RZ ;  /* 0x00000001bc007819 */ /* 0x040fe200000006ff */
[----:B------:R-:W-:Y:S01]  /*1160*/  IMAD.HI R188, R188, 0x2, RZ ;  /* 0x00000002bcbc7827 */ /* 0x000fe200078e02ff */
[----:B------:R-:W-:Y:S02]  /*1170*/  LEA R12, R189, R10, 0x2 ;  /* 0x0000000abd0c7211 */ /* 0x000fe400078e10ff */
[----:B------:R-:W-:Y:S01]  /*1180*/  IADD3 R3, P0, P1, R3, UR4, R0 ;  /* 0x0000000403037c10 */ /* 0x000fe2000f91e000 */
[----:B------:R-:W-:Y:S01]  /*1190*/  IMAD.HI R24, R9, 0x2, RZ ;  /* 0x0000000209187827 */ /* 0x000fe200078e02ff */
[----:B------:R-:W-:Y:S01]  /*11a0*/  LEA R14, R189, R12, 0x2 ;  /* 0x0000000cbd0e7211 */ /* 0x000fe200078e10ff */
[----:B------:R-:W-:Y:S01]  /*11b0*/  UMOV UR4, URZ ;  /* 0x0000003f00047c82 */ /* 0x000fe20008000000 */
[----:B------:R-:W-:Y:S01]  /*11c0*/  IADD3.X R5, R5, UR5, R188, P0, P1 ;  /* 0x0000000505057c10 */ /* 0x000fe200087e24bc */
[C---:B--2---:R-:W-:Y:S01]  /*11d0*/  IMAD R45, R73.reuse, 0x12, RZ ;  /* 0x00000012492d7824 */ /* 0x044fe200078e02ff */
[----:B------:R-:W-:Y:S01]  /*11e0*/  LEA R184, P0, R4, R3, 0x1 ;  /* 0x0000000304b87211 */ /* 0x000fe200078008ff */
[C---:B------:R-:W-:Y:S01]  /*11f0*/  IMAD R245, R73.reuse, 0x24, RZ ;  /* 0x0000002449f57824 */ /* 0x040fe200078e02ff */
[----:B------:R-:W-:Y:S01]  /*1200*/  SHF.L.U32 R214, R2, 0x1, RZ ;  /* 0x0000000102d67819 */ /* 0x000fe200000006ff */
[----:B------:R-:W-:Y:S01]  /*1210*/  IMAD R49, R73, 0x14, RZ ;  /* 0x0000001449317824 */ /* 0x000fe200078e02ff */
[----:B------:R-:W-:Y:S01]  /*1220*/  LEA R16, R189, R14, 0x2 ;  /* 0x0000000ebd107211 */ /* 0x000fe200078e10ff */
[C---:B------:R-:W-:Y:S01]  /*1230*/  IMAD R29, R73.reuse, 0xa, RZ ;  /* 0x0000000a491d7824 */ /* 0x040fe200078e02ff */
[----:B------:R-:W-:Y:S01]  /*1240*/  LEA.HI.X.SX32 R185, R4, R5, 0x1, P0 ;  /* 0x0000000504b97211 */ /* 0x000fe200000f0eff */
[----:B------:R-:W-:Y:S01]  /*1250*/  IMAD R247, R73, 0x22, RZ ;  /* 0x0000002249f77824 */ /* 0x000fe200078e02ff */
[----:B------:R-:W-:Y:S01]  /*1260*/  IADD3 R214, P2, P3, R215, UR6, R214 ;  /* 0x00000006d7d67c10 */ /* 0x000fe2000fb5e0d6 */
[----:B------:R-:W-:Y:S01]  /*1270*/  IMAD R53, R73, 0x16, RZ ;  /* 0x0000001649357824 */ /* 0x000fe200078e02ff */
[----:B------:R-:W-:Y:S01]  /*1280*/  LEA R18, R189, R16, 0x2 ;  /* 0x00000010bd127211 */ /* 0x000fe200078e10ff */
[----:B------:R0:W-:Y:S01]  /*1290*/  STL.64 [R1+0x168], R184 ;  /* 0x000168b801007387 */ /* 0x0001e20000100a00 */
[-C--:B------:R-:W-:Y:S01]  /*12a0*/  LEA R190, P1, R6, R3.reuse, 0x1 ;  /* 0x0000000306be7211 */ /* 0x080fe200078208ff */
[C---:B------:R-:W-:Y:S01]  /*12b0*/  IMAD R31, R73.reuse, 0xb, RZ ;  /* 0x0000000b491f7824 */ /* 0x040fe200078e02ff */
[----:B------:R-:W-:Y:S01]  /*12c0*/  IADD3.X R215, R24, UR7, R7, P2, P3 ;  /* 0x0000000718d77c10 */ /* 0x000fe200097e6407 */
[C---:B------:R-:W-:Y:S01]  /*12d0*/  IMAD R207, R73.reuse, 0x2e, RZ ;  /* 0x0000002e49cf7824 */ /* 0x040fe200078e02ff */
[----:B------:R-:W-:Y:S01]  /*12e0*/  LEA R186, P0, R8, R3, 0x1 ;  /* 0x0000000308ba7211 */ /* 0x000fe200078008ff */
[----:B------:R-:W-:Y:S01]  /*12f0*/  IMAD R209, R73, 0x2c, RZ ;  /* 0x0000002c49d17824 */ /* 0x000fe200078e02ff */
[----:B------:R-:W-:Y:S01]  /*1300*/  LEA R20, R189, R18, 0x2 ;  /* 0x00000012bd147211 */ /* 0x000fe200078e10ff */
[C---:B------:R-:W-:Y:S01]  /*1310*/  IMAD R55, R73.reuse, 0x17, RZ ;  /* 0x0000001749377824 */ /* 0x040fe200078e02ff */
[-C--:B------:R-:W-:Y:S01]  /*1320*/  LEA.HI.X.SX32 R191, R6, R5.reuse, 0x1, P1 ;  /* 0x0000000506bf7211 */ /* 0x080fe200008f0eff */
[C---:B------:R-:W-:Y:S01]  /*1330*/  IMAD R57, R73.reuse, 0x18, RZ ;  /* 0x0000001849397824 */ /* 0x040fe200078e02ff */
[----:B------:R-:W-:Y:S01]  /*1340*/  LEA.HI.X.SX32 R187, R8, R5, 0x1, P0 ;  /* 0x0000000508bb7211 */ /* 0x000fe200000f0eff */
[----:B------:R-:W-:Y:S01]  /*1350*/  IMAD R33, R73, 0xc, RZ ;  /* 0x0000000c49217824 */ /* 0x000fe200078e02ff */
[C---:B0-----:R-:W-:Y:S01]  /*1360*/  LEA R184, P2, R10.reuse, R3, 0x1 ;  /* 0x000000030ab87211 */ /* 0x041fe200078408ff */
[----:B------:R0:W-:Y:S01]  /*1370*/  STL.64 [R1+0x160], R190 ;  /* 0x000160be01007387 */ /* 0x0001e20000100a00 */
[----:B------:R-:W-:Y:S01]  /*1380*/  LEA R22, R189, R20, 0x2 ;  /* 0x00000014bd167211 */ /* 0x000fe200078e10ff */
[----:B------:R-:W-:Y:S01]  /*1390*/  IMAD R213, R73, 0x28, RZ ;  /* 0x0000002849d57824 */ /* 0x000fe200078e02ff */
[----:B------:R-:W-:Y:S01]  /*13a0*/  LEA.HI.X.SX32 R185, R10, R5, 0x1, P2 ;  /* 0x000000050ab97211 */ /* 0x000fe200010f0eff */
[----:B------:R1:W-:Y:S01]  /*13b0*/  STL.64 [R1+0x158], R186 ;  /* 0x000158ba01007387 */ /* 0x0003e20000100a00 */
[----:B------:R-:W-:Y:S01]  /*13c0*/  LEA R2, R189, R22, 0x2 ;  /* 0x00000016bd027211 */ /* 0x000fe200078e10ff */
[C---:B------:R-:W-:Y:S01]  /*13d0*/  IMAD R61, R73.reuse, 0x1a, RZ ;  /* 0x0000001a493d7824 */ /* 0x040fe200078e02ff */
[-C--:B------:R-:W-:Y:S01]  /*13e0*/  LEA R27, R73, R73.reuse, 0x3 ;  /* 0x00000049491b7211 */ /* 0x080fe200078e18ff */
[----:B------:R2:W-:Y:S01]  /*13f0*/  STL.64 [R1+0x150], R184 ;  /* 0x000150b801007387 */ /* 0x0005e20000100a00 */
[----:B------:R-:W-:Y:S01]  /*1400*/  LEA R0, R189, R2, 0x2 ;  /* 0x00000002bd007211 */ /* 0x000fe200078e10ff */
[C---:B------:R-:W-:Y:S01]  /*1410*/  IMAD R35, R73.reuse, 0xd, RZ ;  /* 0x0000000d49237824 */ /* 0x040fe200078e02ff */
[C---:B------:R-:W-:Y:S01]  /*1420*/  LEA R43, R73.reuse, R73, 0x4 ;  /* 0x00000049492b7211 */ /* 0x040fe200078e20ff */
[C---:B------:R-:W-:Y:S01]  /*1430*/  IMAD R201, R73.reuse, 0x34, RZ ;  /* 0x0000003449c97824 */ /* 0x040fe200078e02ff */
[-C--:B0-----:R-:W-:Y:S01]  /*1440*/  LEA R190, P0, R12, R3.reuse, 0x1 ;  /* 0x000000030cbe7211 */ /* 0x081fe200078008ff */
[----:B------:R-:W-:Y:S01]  /*1450*/  IMAD R37, R73, 0xe, RZ ;  /* 0x0000000e49257824 */ /* 0x000fe200078e02ff */
[----:B------:R-:W-:Y:S01]  /*1460*/  LEA R24, R189, R0, 0x2 ;  /* 0x00000000bd187211 */ /* 0x000fe200078e10ff */
[C---:B------:R-:W-:Y:S01]  /*1470*/  IMAD R65, R73.reuse, 0x1c, RZ ;  /* 0x0000001c49417824 */ /* 0x040fe200078e02ff */
[----:B-1----:R-:W-:Y:S01]  /*1480*/  LEA R186, P1, R14, R3, 0x1 ;  /* 0x000000030eba7211 */ /* 0x002fe200078208ff */
[C---:B------:R-:W-:Y:S01]  /*1490*/  IMAD R197, R73.reuse, 0x38, RZ ;  /* 0x0000003849c57824 */ /* 0x040fe200078e02ff */
[----:B------:R-:W-:Y:S01]  /*14a0*/  LEA.HI.X.SX32 R191, R12, R5, 0x1, P0 ;  /* 0x000000050cbf7211 */ /* 0x000fe200000f0eff */
[C---:B------:R-:W-:Y:S01]  /*14b0*/  IMAD R195, R73.reuse, 0x3a, RZ ;  /* 0x0000003a49c37824 */ /* 0x040fe200078e02ff */
[----:B--2---:R-:W-:Y:S01]  /*14c0*/  LEA R184, P2, R16, R3, 0x1 ;  /* 0x0000000310b87211 */ /* 0x004fe200078408ff */
[C---:B------:R-:W-:Y:S01]  /*14d0*/  IMAD R67, R73.reuse, 0x1d, RZ ;  /* 0x0000001d49437824 */ /* 0x040fe200078e02ff */
[-C--:B------:R-:W-:Y:S01]  /*14e0*/  LEA.HI.X.SX32 R187, R14, R5.reuse, 0x1, P1 ;  /* 0x000000050ebb7211 */ /* 0x080fe200008f0eff */
[----:B------:R-:W-:Y:S01]  /*14f0*/  STL.64 [R1+0x148], R190 ;  /* 0x000148be01007387 */ /* 0x000fe20000100a00 */
[----:B------:R-:W-:Y:S01]  /*1500*/  LEA.HI.X.SX32 R185, R16, R5, 0x1, P2 ;  /* 0x0000000510b97211 */ /* 0x000fe200010f0eff */
[----:B------:R-:W-:Y:S01]  /*1510*/  IMAD R211, R73, 0x2a, RZ ;  /* 0x0000002a49d37824 */ /* 0x000fe200078e02ff */
[C---:B------:R-:W-:Y:S01]  /*1520*/  LEA R14, P2, R22.reuse, R3, 0x1 ;  /* 0x00000003160e7211 */ /* 0x040fe200078408ff */
[----:B------:R0:W-:Y:S01]  /*1530*/  STL.64 [R1+0x140], R186 ;  /* 0x000140ba01007387 */ /* 0x0001e20000100a00 */
[----:B------:R-:W-:Y:S01]  /*1540*/  LEA R26, R189, R24, 0x2 ;  /* 0x00000018bd1a7211 */ /* 0x000fe200078e10ff */
[----:B------:R-:W-:Y:S01]  /*1550*/  IMAD R51, R73, 0x15, RZ ;  /* 0x0000001549337824 */ /* 0x000fe200078e02ff */
[----:B------:R-:W-:Y:S01]  /*1560*/  LEA.HI.X.SX32 R15, R22, R5, 0x1, P2 ;  /* 0x00000005160f7211 */ /* 0x000fe200010f0eff */
[----:B------:R1:W-:Y:S01]  /*1570*/  STL.64 [R1+0x138], R184 ;  /* 0x000138b801007387 */ /* 0x0003e20000100a00 */
[----:B------:R-:W-:Y:S01]  /*1580*/  LEA R4, R189, R26, 0x2 ;  /* 0x0000001abd047211 */ /* 0x000fe200078e10ff */
[----:B------:R-:W-:Y:S01]  /*1590*/  IMAD R235, R73, 0x26, RZ ;  /* 0x0000002649eb7824 */ /* 0x000fe200078e02ff */
[----:B------:R-:W-:Y:S01]  /*15a0*/  IADD3 R246, P5, R247, R214, RZ ;  /* 0x000000d6f7f67210 */ /* 0x000fe20007fbe0ff */
[----:B------:R2:W-:Y:S01]  /*15b0*/  STL.64 [R1+0x120], R14 ;  /* 0x0001200e01007387 */ /* 0x0005e20000100a00 */
[----:B------:R-:W-:Y:S01]  /*15c0*/  LEA R6, R189, R4, 0x2 ;  /* 0x00000004bd067211 */ /* 0x000fe200078e10ff */
[----:B------:R-:W-:Y:S01]  /*15d0*/  IMAD R199, R73, 0x36, RZ ;  /* 0x0000003649c77824 */ /* 0x000fe200078e02ff */
[----:B------:R-:W-:Y:S01]  /*15e0*/  LEA.HI.X.SX32 R247, R43, R215, 0x1, P5 ;  /* 0x000000d72bf77211 */ /* 0x000fe200028f0eff */
[----:B------:R-:W-:Y:S01]  /*15f0*/  UIADD3 UR6, UR17, 0x2000, URZ ;  /* 0x0000200011067890 */ /* 0x000fe2000fffe03f */
[-C--:B0-----:R-:W-:Y:S01]  /*1600*/  LEA R186, P0, R18, R3.reuse, 0x1 ;  /* 0x0000000312ba7211 */ /* 0x081fe200078008ff */
[----:B------:R-:W-:Y:S01]  /*1610*/  IMAD R47, R73, 0x13, RZ ;  /* 0x00000013492f7824 */ /* 0x000fe200078e02ff */
[----:B------:R-:W-:Y:S01]  /*1620*/  LEA R8, R189, R6, 0x2 ;  /* 0x00000006bd087211 */ /* 0x000fe200078e10ff */
[C---:B------:R-:W-:Y:S01]  /*1630*/  IMAD R63, R73.reuse, 0x1b, RZ ;  /* 0x0000001b493f7824 */ /* 0x040fe200078e02ff */
[----:B-1----:R-:W-:Y:S01]  /*1640*/  LEA R184, P1, R20, R3, 0x1 ;  /* 0x0000000314b87211 */ /* 0x002fe200078208ff */
[C---:B------:R-:W-:Y:S01]  /*1650*/  IMAD R205, R73.reuse, 0x30, RZ ;  /* 0x0000003049cd7824 */ /* 0x040fe200078e02ff */
[-C--:B------:R-:W-:Y:S01]  /*1660*/  LEA.HI.X.SX32 R187, R18, R5.reuse, 0x1, P0 ;  /* 0x0000000512bb7211 */ /* 0x080fe200000f0eff */
[C---:B------:R-:W-:Y:S01]  /*1670*/  IMAD R203, R73.reuse, 0x32, RZ ;  /* 0x0000003249cb7824 */ /* 0x040fe200078e02ff */
[----:B------:R-:W-:Y:S01]  /*1680*/  LEA.HI.X.SX32 R185, R20, R5, 0x1, P1 ;  /* 0x0000000514b97211 */ /* 0x000fe200008f0eff */
[C---:B------:R-:W-:Y:S01]  /*1690*/  IMAD R69, R73.reuse, 0x1e, RZ ;  /* 0x0000001e49457824 */ /* 0x040fe200078e02ff */
[-C--:B------:R-:W-:Y:S01]  /*16a0*/  LEA R20, P1, R0, R3.reuse, 0x1 ;  /* 0x0000000300147211 */ /* 0x080fe200078208ff */
[----:B------:R-:W-:Y:S01]  /*16b0*/  STL.64 [R1+0x130], R186 ;  /* 0x000130ba01007387 */ /* 0x000fe20000100a00 */
[----:B------:R-:W-:Y:S01]  /*16c0*/  LEA R18, P2, R24, R3, 0x1 ;  /* 0x0000000318127211 */ /* 0x000fe200078408ff */
[----:B------:R-:W-:Y:S01]  /*16d0*/  USHF.R.U32.HI UR6, URZ, 0x4, UR6 ;  /* 0x000000043f067899 */ /* 0x000fe20008011606 */
[-C--:B------:R-:W-:Y:S01]  /*16e0*/  LEA.HI.X.SX32 R21, R0, R5.reuse, 0x1, P1 ;  /* 0x0000000500157211 */ /* 0x080fe200008f0eff */
[----:B------:R0:W-:Y:S01]  /*16f0*/  STL.64 [R1+0x128], R184 ;  /* 0x000128b801007387 */ /* 0x0001e20000100a00 */
[----:B------:R-:W-:Y:S01]  /*1700*/  LEA.HI.X.SX32 R19, R24, R5, 0x1, P2 ;  /* 0x0000000518137211 */ /* 0x000fe200010f0eff */
[----:B------:R-:W-:Y:S01]  /*1710*/  IMAD R59, R73, 0x19, RZ ;  /* 0x00000019493b7824 */ /* 0x000fe200078e02ff */
[----:B------:R-:W-:Y:S01]  /*1720*/  LEA R10, R189, R8, 0x2 ;  /* 0x00000008bd0a7211 */ /* 0x000fe200078e10ff */
[----:B------:R-:W-:Y:S01]  /*1730*/  IMAD R193, R73, 0x3c, RZ ;  /* 0x0000003c49c17824 */ /* 0x000fe200078e02ff */
[----:B------:R-:W-:Y:S01]  /*1740*/  IADD3 R206, P5, R207, R214, RZ ;  /* 0x000000d6cfce7210 */ /* 0x000fe20007fbe0ff */
[----:B------:R-:W-:Y:S01]  /*1750*/  USGXT.U32 UR6, UR6, 0xe ;  /* 0x0000000e0606789a */ /* 0x000fe20008000000 */
[----:B------:R-:W-:Y:S01]  /*1760*/  LEA R12, R189, R10, 0x2 ;  /* 0x0000000abd0c7211 */ /* 0x000fe200078e10ff */
[----:B------:R-:W-:Y:S01]  /*1770*/  IMAD R191, R73, 0x3e, RZ ;  /* 0x0000003e49bf7824 */ /* 0x000fe200078e02ff */
[----:B------:R-:W-:Y:S01]  /*1780*/  IADD3 R208, P6, R209, R214, RZ ;  /* 0x000000d6d1d07210 */ /* 0x000fe20007fde0ff */
[----:B------:R-:W-:Y:S01]  /*1790*/  UIADD3 UR42, UP1, UR6, 0x2, URZ ;  /* 0x00000002062a7890 */ /* 0x000fe2000ff3e03f */
[C---:B--2---:R-:W-:Y:S01]  /*17a0*/  LEA R14, R189.reuse, R12, 0x2 ;  /* 0x0000000cbd0e7211 */ /* 0x044fe200078e10ff */
[----:B------:R-:W-:Y:S01]  /*17b0*/  UMOV UR5, URZ ;  /* 0x0000003f00057c82 */ /* 0x000fe20008000000 */
[C---:B0-----:R-:W-:Y:S01]  /*17c0*/  LEA R184, P0, R2.reuse, R3, 0x1 ;  /* 0x0000000302b87211 */ /* 0x041fe200078008ff */
[----:B------:R-:W-:Y:S01]  /*17d0*/  UIADD3.X UR9, UR4, 0x40000040, URZ, UP0, !UPT ;  /* 0x4000004004097890 */ /* 0x000fe200087fe43f */
[C---:B------:R-:W-:Y:S01]  /*17e0*/  LEA R16, R189.reuse, R14, 0x2 ;  /* 0x0000000ebd107211 */ /* 0x040fe200078e10ff */
[----:B------:R-:W-:Y:S01]  /*17f0*/  UIADD3.X UR43, UR5, 0x40000040, URZ, UP1, !UPT ;  /* 0x40000040052b7890 */ /* 0x000fe20008ffe43f */
[----:B------:R-:W-:Y:S01]  /*1800*/  LEA.HI.X.SX32 R185, R2, R5, 0x1, P0 ;  /* 0x0000000502b97211 */ /* 0x000fe200000f0eff */
[----:B------:R-:W-:Y:S01]  /*1810*/  UMOV UR7, URZ ;  /* 0x0000003f00077c82 */ /* 0x000fe20008000000 */
[C---:B------:R-:W-:Y:S01]  /*1820*/  LEA R22, P0, R26.reuse, R3, 0x1 ;  /* 0x000000031a167211 */ /* 0x040fe200078008ff */
[----:B------:R-:W-:Y:S01]  /*1830*/  UIADD3.64 UR10, UR6, -UR10, URZ ;  /* 0x8000000a060a7297 */ /* 0x000fe2000fffe03f */
[C---:B------:R-:W-:Y:S01]  /*1840*/  LEA R0, R189.reuse, R16, 0x2 ;  /* 0x00000010bd007211 */ /* 0x040fe200078e10ff */
[----:B------:R-:W-:Y:S01]  /*1850*/  STL.64 [R1+0x118], R184 ;  /* 0x000118b801007387 */ /* 0x000fe20000100a00 */
[----:B------:R-:W-:Y:S01]  /*1860*/  LEA.HI.X.SX32 R23, R26, R5, 0x1, P0 ;  /* 0x000000051a177211 */ /* 0x000fe200000f0eff */
[----:B------:R-:W-:Y:S01]  /*1870*/  UIADD3.64 UR44, UR8, 0x80, URZ ;  /* 0x00000080082c7897 */ /* 0x000fe2000fffe03f */
[----:B------:R-:W-:Y:S01]  /*1880*/  LEA R2, R189, R0, 0x2 ;  /* 0x00000000bd027211 */ /* 0x000fe200078e10ff */
[----:B------:R0:W-:Y:S01]  /*1890*/  STL.64 [R1+0x110], R20 ;  /* 0x0001101401007387 */ /* 0x0001e20000100a00 */
[-C--:B------:R-:W-:Y:S01]  /*18a0*/  LEA.HI.X.SX32 R207, R55, R215.reuse, 0x1, P5 ;  /* 0x000000d737cf7211 */ /* 0x080fe200028f0eff */
[----:B------:R-:W-:Y:S01]  /*18b0*/  UIADD3.64 UR48, UR8, 0x100, URZ ;  /* 0x0000010008307897 */ /* 0x000fe2000fffe03f */
[----:B------:R-:W-:Y:S01]  /*18c0*/  LEA.HI.X.SX32 R209, R53, R215, 0x1, P6 ;  /* 0x000000d735d17211 */ /* 0x000fe200030f0eff */
[----:B------:R1:W-:Y:S01]  /*18d0*/  STL.64 [R1+0x108], R18 ;  /* 0x0001081201007387 */ /* 0x0003e20000100a00 */
[C---:B------:R-:W-:Y:S01]  /*18e0*/  SHF.L.U32 R13, R73.reuse, 0x1, RZ ;  /* 0x00000001490d7819 */ /* 0x040fe200000006ff */
[----:B------:R-:W-:Y:S01]  /*18f0*/  UIADD3.64 UR38, UR42, 0x2, URZ ;  /* 0x000000022a267897 */ /* 0x000fe2000fffe03f */
[----:B------:R-:W-:Y:S01]  /*1900*/  SHF.L.U32 R25, R73, 0x3, RZ ;  /* 0x0000000349197819 */ /* 0x000fe200000006ff */
[----:B------:R2:W-:Y:S01]  /*1910*/  STL.64 [R1+0x100], R22 ;  /* 0x0001001601007387 */ /* 0x0005e20000100a00 */
[----:B------:R-:W-:Y:S01]  /*1920*/  IADD3 R210, P4, R211, R214, RZ ;  /* 0x000000d6d3d27210 */ /* 0x000fe20007f9e0ff */
[----:B------:R-:W-:Y:S01]  /*1930*/  UIADD3.64 UR34, UR42, 0x4, URZ ;  /* 0x000000042a227897 */ /* 0x000fe2000fffe03f */
[----:B------:R-:W-:Y:S01]  /*1940*/  LEA R39, R73, -R73, 0x4 ;  /* 0x8000004949277211 */ /* 0x000fe200078e20ff */
[----:B------:R-:W-:Y:S01]  /*1950*/  UIADD3.64 UR30, UR42, 0xfe, URZ ;  /* 0x000000fe2a1e7897 */ /* 0x000fe2000fffe03f */
[----:B0-----:R-:W-:Y:S01]  /*1960*/  LEA R20, P1, R4, R3, 0x1 ;  /* 0x0000000304147211 */ /* 0x001fe200078208ff */
[----:B------:R-:W-:Y:S01]  /*1970*/  UIADD3.64 UR26, UR42, 0x100, URZ ;  /* 0x000001002a1a7897 */ /* 0x000fe2000fffe03f */
[----:B------:R-:W-:Y:S01]  /*1980*/  LEA.HI.X.SX32 R211, R51, R215, 0x1, P4 ;  /* 0x000000d733d37211 */ /* 0x000fe200020f0eff */
[----:B------:R-:W-:Y:S01]  /*1990*/  UIADD3.64 UR22, UR42, 0x102, URZ ;  /* 0x000001022a167897 */ /* 0x000fe2000fffe03f */
[----:B-1----:R-:W-:Y:S01]  /*19a0*/  LEA R18, P2, R6, R3, 0x1 ;  /* 0x0000000306127211 */ /* 0x002fe200078408ff */
[----:B------:R-:W-:Y:S01]  /*19b0*/  UIADD3.64 UR18, UR42, 0x104, URZ ;  /* 0x000001042a127897 */ /* 0x000fe2000fffe03f */
[-C--:B------:R-:W-:Y:S01]  /*19c0*/  LEA.HI.X.SX32 R21, R4, R5.reuse, 0x1, P1 ;  /* 0x0000000504157211 */ /* 0x080fe200008f0eff */
[----:B------:R-:W-:Y:S01]  /*19d0*/  ULDC UR5, c[0x0][0x238] ;  /* 0x00008e0000057ab9 */ /* 0x000fe20000000800 */
[----:B------:R-:W-:Y:S01]  /*19e0*/  LEA.HI.X.SX32 R19, R6, R5, 0x1, P2 ;  /* 0x0000000506137211 */ /* 0x000fe200010f0eff */
[----:B------:R-:W-:Y:S01]  /*19f0*/  UMOV UR14, UR6 ;  /* 0x00000006000e7c82 */ /* 0x000fe20008000000 */
[C---:B--2---:R-:W-:Y:S01]  /*1a00*/  LEA R22, P0, R8.reuse, R3, 0x1 ;  /* 0x0000000308167211 */ /* 0x044fe200078008ff */
[----:B------:R0:W-:Y:S01]  /*1a10*/  STL.64 [R1+0xf8], R20 ;  /* 0x0000f81401007387 */ /* 0x0001e20000100a00 */
[C---:B------:R-:W-:Y:S01]  /*1a20*/  LEA R4, R189.reuse, R2, 0x2 ;  /* 0x00000002bd047211 */ /* 0x040fe200078e10ff */
[----:B------:R-:W-:Y:S01]  /*1a30*/  UMOV UR7, 0x40000040 ;  /* 0x4000004000077882 */ /* 0x000fe20000000000 */
[----:B------:R-:W-:Y:S01]  /*1a40*/  LEA.HI.X.SX32 R23, R8, R5, 0x1, P0 ;  /* 0x0000000508177211 */ /* 0x000fe200000f0eff */
[----:B------:R1:W-:Y:S01]  /*1a50*/  STL.64 [R1+0xf0], R18 ;  /* 0x0000f01201007387 */ /* 0x0003e20000100a00 */
[----:B------:R-:W-:-:S02]  /*1a60*/  LEA R6, R189, R4, 0x2 ;  /* 0x00000004bd067211 */ /* 0x000fc400078e10ff */
[----:B------:R-:W-:Y:S01]  /*1a70*/  IADD3 R198, P4, R199, R214, RZ ;  /* 0x000000d6c7c67210 */ /* 0x000fe20007f9e0ff */
[----:B------:R2:W-:Y:S01]  /*1a80*/  STL.64 [R1+0xe8], R22 ;  /* 0x0000e81601007387 */ /* 0x0005e20000100a00 */
[----:B------:R-:W-:Y:S02]  /*1a90*/  LEA R8, R189, R6, 0x2 ;  /* 0x00000006bd087211 */ /* 0x000fe400078e10ff */
[----:B------:R-:W-:Y:S02]  /*1aa0*/  LEA.HI.X.SX32 R199, R63, R215, 0x1, P4 ;  /* 0x000000d73fc77211 */ /* 0x000fe400020f0eff */
[-C--:B0-----:R-:W-:Y:S02]  /*1ab0*/  LEA R20, P1, R10, R3.reuse, 0x1 ;  /* 0x000000030a147211 */ /* 0x081fe400078208ff */
[----:B------:R-:W-:Y:S02]  /*1ac0*/  IADD3 R250, P4, R69, R214, RZ ;  /* 0x000000d645fa7210 */ /* 0x000fe40007f9e0ff */
[----:B-1----:R-:W-:-:S02]  /*1ad0*/  LEA R18, P2, R12, R3, 0x1 ;  /* 0x000000030c127211 */ /* 0x002fc400078408ff */
[-C--:B------:R-:W-:Y:S02]  /*1ae0*/  LEA.HI.X.SX32 R21, R10, R5.reuse, 0x1, P1 ;  /* 0x000000050a157211 */ /* 0x080fe400008f0eff */
[----:B------:R-:W-:Y:S02]  /*1af0*/  LEA.HI.X.SX32 R19, R12, R5, 0x1, P2 ;  /* 0x000000050c137211 */ /* 0x000fe400010f0eff */
[C---:B--2---:R-:W-:Y:S01]  /*1b00*/  LEA R22, P0, R14.reuse, R3, 0x1 ;  /* 0x000000030e167211 */ /* 0x044fe200078008ff */
[----:B------:R0:W-:Y:S01]  /*1b10*/  STL.64 [R1+0xe0], R20 ;  /* 0x0000e01401007387 */ /* 0x0001e20000100a00 */
[----:B------:R-:W-:Y:S02]  /*1b20*/  LEA R10, R189, R8, 0x2 ;  /* 0x00000008bd0a7211 */ /* 0x000fe400078e10ff */
[----:B------:R-:W-:Y:S01]  /*1b30*/  LEA.HI.X.SX32 R23, R14, R5, 0x1, P0 ;  /* 0x000000050e177211 */ /* 0x000fe200000f0eff */
[----:B------:R1:W-:Y:S01]  /*1b40*/  STL.64 [R1+0xd8], R18 ;  /* 0x0000d81201007387 */ /* 0x0003e20000100a00 */
[----:B------:R-:W-:-:S02]  /*1b50*/  LEA.HI.X.SX32 R251, R39, R215, 0x1, P4 ;  /* 0x000000d727fb7211 */ /* 0x000fc400020f0eff */
[C---:B------:R-:W-:Y:S01]  /*1b60*/  SHF.L.U32 R41, R73.reuse, 0x4, RZ ;  /* 0x0000000449297819 */ /* 0x040fe200000006ff */
[----:B------:R2:W-:Y:S01]  /*1b70*/  STL.64 [R1+0xd0], R22 ;  /* 0x0000d01601007387 */ /* 0x0005e20000100a00 */
[C---:B------:R-:W-:Y:S02]  /*1b80*/  LEA R71, R73.reuse, -R73, 0x5 ;  /* 0x8000004949477211 */ /* 0x040fe400078e28ff */
[----:B------:R-:W-:Y:S02]  /*1b90*/  LEA R248, P4, R73, R214, 0x5 ;  /* 0x000000d649f87211 */ /* 0x000fe400078828ff */
[----:B0-----:R-:W-:Y:S02]  /*1ba0*/  LEA R20, P1, R16, R3, 0x1 ;  /* 0x0000000310147211 */ /* 0x001fe400078208ff */
[----:B------:R-:W-:Y:S02]  /*1bb0*/  LEA.HI.X.SX32 R249, R41, R215, 0x1, P4 ;  /* 0x000000d729f97211 */ /* 0x000fe400020f0eff */
[----:B-1----:R-:W-:-:S02]  /*1bc0*/  LEA R18, P2, R0, R3, 0x1 ;  /* 0x0000000300127211 */ /* 0x002fc400078408ff */
[-C--:B------:R-:W-:Y:S02]  /*1bd0*/  LEA.HI.X.SX32 R21, R16, R5.reuse, 0x1, P1 ;  /* 0x0000000510157211 */ /* 0x080fe400008f0eff */
[----:B------:R-:W-:Y:S02]  /*1be0*/  LEA.HI.X.SX32 R19, R0, R5, 0x1, P2 ;  /* 0x0000000500137211 */ /* 0x000fe400010f0eff */
[-C--:B------:R-:W-:Y:S02]  /*1bf0*/  LEA R16, P1, R4, R3.reuse, 0x1 ;  /* 0x0000000304107211 */ /* 0x080fe400078208ff */
[----:B------:R-:W-:Y:S01]  /*1c00*/  LEA R14, P2, R6, R3, 0x1 ;  /* 0x00000003060e7211 */ /* 0x000fe200078408ff */
[----:B------:R0:W-:Y:S01]  /*1c10*/  STL.64 [R1+0xc0], R18 ;  /* 0x0000c01201007387 */ /* 0x0001e20000100a00 */
[----:B------:R-:W-:Y:S02]  /*1c20*/  LEA R0, R189, R10, 0x2 ;  /* 0x0000000abd007211 */ /* 0x000fe400078e10ff */
[-C--:B------:R-:W-:Y:S01]  /*1c30*/  LEA.HI.X.SX32 R17, R4, R5.reuse, 0x1, P1 ;  /* 0x0000000504117211 */ /* 0x080fe200008f0eff */
[----:B------:R1:W-:Y:S01]  /*1c40*/  STL.64 [R1+0xc8], R20 ;  /* 0x0000c81401007387 */ /* 0x0003e20000100a00 */
[----:B------:R-:W-:-:S02]  /*1c50*/  LEA.HI.X.SX32 R15, R6, R5, 0x1, P2 ;  /* 0x00000005060f7211 */ /* 0x000fc400010f0eff */
[----:B------:R-:W-:Y:S02]  /*1c60*/  LEA R12, R189, R0, 0x2 ;  /* 0x00000000bd0c7211 */ /* 0x000fe400078e10ff */
[----:B--2---:R-:W-:Y:S02]  /*1c70*/  LEA R23, R73, -R73, 0x3 ;  /* 0x8000004949177211 */ /* 0x004fe400078e18ff */
[----:B0-----:R-:W-:-:S04]  /*1c80*/  LEA R18, P0, R2, R3, 0x1 ;  /* 0x0000000302127211 */ /* 0x001fc800078008ff */
[----:B------:R-:W-:Y:S01]  /*1c90*/  LEA.HI.X.SX32 R19, R2, R5, 0x1, P0 ;  /* 0x0000000502137211 */ /* 0x000fe200000f0eff */
[----:B-1----:R-:W-:Y:S01]  /*1ca0*/  IMAD R21, R73, 0x6, RZ ;  /* 0x0000000649157824 */ /* 0x002fe200078e02ff */
[----:B------:R-:W-:-:S03]  /*1cb0*/  LEA R2, R189, R12, 0x2 ;  /* 0x0000000cbd027211 */ /* 0x000fc600078e10ff */
[----:B------:R0:W-:Y:S01]  /*1cc0*/  STL.64 [R1+0xb8], R18 ;  /* 0x0000b81201007387 */ /* 0x0001e20000100a00 */
[----:B------:R-:W-:-:S03]  /*1cd0*/  LEA R4, R189, R2, 0x2 ;  /* 0x00000002bd047211 */ /* 0x000fc600078e10ff */
[----:B------:R1:W-:Y:S04]  /*1ce0*/  STL.64 [R1+0xb0], R16 ;  /* 0x0000b01001007387 */ /* 0x0003e80000100a00 */
[----:B------:R2:W-:Y:S01]  /*1cf0*/  STL.64 [R1+0xa8], R14 ;  /* 0x0000a80e01007387 */ /* 0x0005e20000100a00 */
[----:B0-----:R-:W-:-:S04]  /*1d00*/  LEA R18, P0, R8, R3, 0x1 ;  /* 0x0000000308127211 */ /* 0x001fc800078008ff */
[----:B------:R-:W-:Y:S02]  /*1d10*/  LEA.HI.X.SX32 R19, R8, R5, 0x1, P0 ;  /* 0x0000000508137211 */ /* 0x000fe400000f0eff */
[-C--:B-1----:R-:W-:Y:S02]  /*1d20*/  LEA R16, P1, R10, R3.reuse, 0x1 ;  /* 0x000000030a107211 */ /* 0x082fe400078208ff */
[----:B--2---:R-:W-:Y:S01]  /*1d30*/  LEA R14, P2, R0, R3, 0x1 ;  /* 0x00000003000e7211 */ /* 0x004fe200078408ff */
[----:B------:R-:W-:Y:S01]  /*1d40*/  STL.64 [R1+0xa0], R18 ;  /* 0x0000a01201007387 */ /* 0x000fe20000100a00 */
[-C--:B------:R-:W-:Y:S02]  /*1d50*/  LEA.HI.X.SX32 R17, R10, R5.reuse, 0x1, P1 ;  /* 0x000000050a117211 */ /* 0x080fe400008f0eff */
[----:B------:R-:W-:Y:S02]  /*1d60*/  LEA.HI.X.SX32 R15, R0, R5, 0x1, P2 ;  /* 0x00000005000f7211 */ /* 0x000fe400010f0eff */
[----:B------:R-:W-:-:S02]  /*1d70*/  LEA R0, R189, R4, 0x2 ;  /* 0x00000004bd007211 */ /* 0x000fc400078e10ff */
[-C--:B------:R-:W-:Y:S01]  /*1d80*/  LEA R10, P1, R2, R3.reuse, 0x1 ;  /* 0x00000003020a7211 */ /* 0x080fe200078208ff */
[----:B------:R0:W-:Y:S01]  /*1d90*/  STL.64 [R1+0x90], R14 ;  /* 0x0000900e01007387 */ /* 0x0001e20000100a00 */
[-C--:B------:R-:W-:Y:S02]  /*1da0*/  LEA R8, P2, R4, R3.reuse, 0x1 ;  /* 0x0000000304087211 */ /* 0x080fe400078408ff */
[----:B------:R-:W-:Y:S01]  /*1db0*/  LEA R6, P3, R0, R3, 0x1 ;  /* 0x0000000300067211 */ /* 0x000fe200078608ff */
[----:B------:R-:W-:Y:S01]  /*1dc0*/  STL.64 [R1+0x98], R16 ;  /* 0x0000981001007387 */ /* 0x000fe20000100a00 */
[-C--:B------:R-:W-:Y:S02]  /*1dd0*/  LEA.HI.X.SX32 R11, R2, R5.reuse, 0x1, P1 ;  /* 0x00000005020b7211 */ /* 0x080fe400008f0eff */
[----:B------:R-:W-:Y:S02]  /*1de0*/  IADD3 R184, P1, R45, R214, RZ ;  /* 0x000000d62db87210 */ /* 0x000fe40007f3e0ff */
[----:B------:R-:W-:-:S02]  /*1df0*/  LEA.HI.X.SX32 R9, R4, R5, 0x1, P2 ;  /* 0x0000000504097211 */ /* 0x000fc400010f0eff */
[----:B------:R-:W-:Y:S02]  /*1e00*/  LEA.HI.X.SX32 R7, R0, R5, 0x1, P3 ;  /* 0x0000000500077211 */ /* 0x000fe400018f0eff */
[C---:B0-----:R-:W-:Y:S02]  /*1e10*/  LEA R14, P0, R12.reuse, R3, 0x1 ;  /* 0x000000030c0e7211 */ /* 0x041fe400078008ff */
[----:B------:R-:W-:Y:S02]  /*1e20*/  LEA.HI.X.SX32 R185, R27, R215, 0x1, P1 ;  /* 0x000000d71bb97211 */ /* 0x000fe400008f0eff */
[----:B------:R-:W-:Y:S02]  /*1e30*/  LEA.HI.X.SX32 R15, R12, R5, 0x1, P0 ;  /* 0x000000050c0f7211 */ /* 0x000fe400000f0eff */
[----:B------:R-:W-:Y:S02]  /*1e40*/  CS2R R4, SRZ ;  /* 0x0000000000047805 */ /* 0x000fe4000001ff00 */
[----:B------:R-:W-:-:S02]  /*1e50*/  IADD3 R244, P3, R245, R214, RZ ;  /* 0x000000d6f5f47210 */ /* 0x000fc40007f7e0ff */
[----:B------:R-:W-:Y:S01]  /*1e60*/  LEA R19, R73, R73, 0x2 ;  /* 0x0000004949137211 */ /* 0x000fe200078e10ff */
[----:B------:R0:W-:Y:S01]  /*1e70*/  STL.64 [R1+0x88], R14 ;  /* 0x0000880e01007387 */ /* 0x0001e20000100a00 */
[-C--:B------:R-:W-:Y:S02]  /*1e80*/  LEA.HI.X.SX32 R245, R45, R215.reuse, 0x1, P3 ;  /* 0x000000d72df57211 */ /* 0x080fe400018f0eff */
[-C--:B------:R-:W-:Y:S01]  /*1e90*/  IADD3 R186, P1, R29, R214.reuse, RZ ;  /* 0x000000d61dba7210 */ /* 0x080fe20007f3e0ff */
[----:B------:R-:W-:Y:S01]  /*1ea0*/  STL.64 [R1+0x80], R10 ;  /* 0x0000800a01007387 */ /* 0x000fe20000100a00 */
[----:B------:R-:W-:Y:S02]  /*1eb0*/  IADD3 R212, P2, R213, R214, RZ ;  /* 0x000000d6d5d47210 */ /* 0x000fe40007f5e0ff */
[-C--:B------:R-:W-:Y:S01]  /*1ec0*/  LEA.HI.X.SX32 R187, R19, R215.reuse, 0x1, P1 ;  /* 0x000000d713bb7211 */ /* 0x080fe200008f0eff */
[----:B------:R-:W-:Y:S01]  /*1ed0*/  STL.64 [R1+0x78], R8 ;  /* 0x0000780801007387 */ /* 0x000fe20000100a00 */
[----:B------:R-:W-:-:S02]  /*1ee0*/  LEA.HI.X.SX32 R213, R49, R215, 0x1, P2 ;  /* 0x000000d731d57211 */ /* 0x000fc400010f0eff */
[-C--:B------:R-:W-:Y:S01]  /*1ef0*/  IADD3 R200, P2, R201, R214.reuse, RZ ;  /* 0x000000d6c9c87210 */ /* 0x080fe20007f5e0ff */
[----:B------:R-:W-:Y:S01]  /*1f00*/  STL.64 [R1+0x70], R6 ;  /* 0x0000700601007387 */ /* 0x000fe20000100a00 */
[----:B0-----:R-:W-:Y:S02]  /*1f10*/  LEA R15, R73, R73, 0x1 ;  /* 0x00000049490f7211 */ /* 0x001fe400078e08ff */
[----:B------:R-:W-:Y:S01]  /*1f20*/  LEA.HI.X.SX32 R201, R61, R215, 0x1, P2 ;  /* 0x000000d73dc97211 */ /* 0x000fe200010f0eff */
[----:B------:R0:W-:Y:S01]  /*1f30*/  STL.64 [R1+0x28], R184 ;  /* 0x000028b801007387 */ /* 0x0001e20000100a00 */
[----:B------:R-:W-:Y:S02]  /*1f40*/  SHF.L.U32 R17, R73, 0x2, RZ ;  /* 0x0000000249117819 */ /* 0x000fe400000006ff */
[-C--:B------:R-:W-:Y:S01]  /*1f50*/  IADD3 R234, P0, R235, R214.reuse, RZ ;  /* 0x000000d6ebea7210 */ /* 0x080fe20007f1e0ff */
[----:B------:R1:W-:Y:S01]  /*1f60*/  STL.64 [R1+0x48], R186 ;  /* 0x000048ba01007387 */ /* 0x0003e20000100a00 */
[----:B------:R-:W-:-:S02]  /*1f70*/  IADD3 R202, P1, R203, R214, RZ ;  /* 0x000000d6cbca7210 */ /* 0x000fc40007f3e0ff */
[-C--:B------:R-:W-:Y:S02]  /*1f80*/  LEA.HI.X.SX32 R235, R47, R215.reuse, 0x1, P0 ;  /* 0x000000d72feb7211 */ /* 0x080fe400000f0eff */
[-C--:B------:R-:W-:Y:S02]  /*1f90*/  IADD3 R204, P0, R205, R214.reuse, RZ ;  /* 0x000000d6cdcc7210 */ /* 0x080fe40007f1e0ff */
[-C--:B------:R-:W-:Y:S02]  /*1fa0*/  LEA.HI.X.SX32 R203, R59, R215.reuse, 0x1, P1 ;  /* 0x000000d73bcb7211 */ /* 0x080fe400008f0eff */
[----:B0-----:R-:W-:Y:S02]  /*1fb0*/  IADD3 R184, P3, R49, R214, RZ ;  /* 0x000000d631b87210 */ /* 0x001fe40007f7e0ff */
[-C--:B------:R-:W-:Y:S02]  /*1fc0*/  LEA.HI.X.SX32 R205, R57, R215.reuse, 0x1, P0 ;  /* 0x000000d739cd7211 */ /* 0x080fe400000f0eff */
[----:B------:R-:W-:-:S02]  /*1fd0*/  LEA.HI.X.SX32 R185, R29, R215, 0x1, P3 ;  /* 0x000000d71db97211 */ /* 0x000fc400018f0eff */
[-C--:B------:R-:W-:Y:S02]  /*1fe0*/  IADD3 R18, P3, R53, R214.reuse, RZ ;  /* 0x000000d635127210 */ /* 0x080fe40007f7e0ff */
[-C--:B------:R-:W-:Y:S01]  /*1ff0*/  IADD3 R192, P0, R193, R214.reuse, RZ ;  /* 0x000000d6c1c07210 */ /* 0x080fe20007f1e0ff */
[----:B------:R0:W-:Y:S01]  /*2000*/  STL.64 [R1+0x20], R184 ;  /* 0x000020b801007387 */ /* 0x0001e20000100a00 */
[-C--:B------:R-:W-:Y:S02]  /*2010*/  LEA.HI.X.SX32 R19, R31, R215.reuse, 0x1, P3 ;  /* 0x000000d71f137211 */ /* 0x080fe400018f0eff */
[-C--:B-1----:R-:W-:Y:S02]  /*2020*/  IADD3 R186, P3, R21, R214.reuse, RZ ;  /* 0x000000d615ba7210 */ /* 0x082fe40007f7e0ff */
[----:B------:R-:W-:Y:S01]  /*2030*/  IADD3 R190, P1, R191, R214, RZ ;  /* 0x000000d6bfbe7210 */ /* 0x000fe20007f3e0ff */
[----:B------:R1:W-:Y:S01]  /*2040*/  STL.64 [R1+0x18], R18 ;  /* 0x0000181201007387 */ /* 0x0003e20000100a00 */
[----:B------:R-:W-:-:S02]  /*2050*/  LEA.HI.X.SX32 R187, R15, R215, 0x1, P3 ;  /* 0x000000d70fbb7211 */ /* 0x000fc400018f0eff */
[-C--:B------:R-:W-:Y:S02]  /*2060*/  IADD3 R196, P3, R197, R214.reuse, RZ ;  /* 0x000000d6c5c47210 */ /* 0x080fe40007f7e0ff */
[----:B------:R-:W-:Y:S01]  /*2070*/  MOV R11, 0xff800000 ;  /* 0xff800000000b7802 */ /* 0x000fe20000000f00 */
[----:B------:R-:W-:Y:S01]  /*2080*/  STL.64 [R1+0x58], R186 ;  /* 0x000058ba01007387 */ /* 0x000fe20000100a00 */
[-C--:B0-----:R-:W-:Y:S02]  /*2090*/  IADD3 R184, P6, R33, R214.reuse, RZ ;  /* 0x000000d621b87210 */ /* 0x081fe40007fde0ff */
[-C--:B------:R-:W-:Y:S02]  /*20a0*/  LEA.HI.X.SX32 R197, R65, R215.reuse, 0x1, P3 ;  /* 0x000000d741c57211 */ /* 0x080fe400018f0eff */
[----:B------:R-:W-:Y:S02]  /*20b0*/  LEA.HI.X.SX32 R185, R21, R215, 0x1, P6 ;  /* 0x000000d715b97211 */ /* 0x000fe400030f0eff */
[----:B-1----:R-:W-:-:S02]  /*20c0*/  IADD3 R18, P5, R57, R214, RZ ;  /* 0x000000d639127210 */ /* 0x002fc40007fbe0ff */
[-C--:B------:R-:W-:Y:S01]  /*20d0*/  IADD3 R194, P6, R195, R214.reuse, RZ ;  /* 0x000000d6c3c27210 */ /* 0x080fe20007fde0ff */
[----:B------:R-:W-:Y:S01]  /*20e0*/  STL.64 [R1+0x40], R184 ;  /* 0x000040b801007387 */ /* 0x000fe20000100a00 */
[-C--:B------:R-:W-:Y:S02]  /*20f0*/  LEA.HI.X.SX32 R19, R33, R215.reuse, 0x1, P5 ;  /* 0x000000d721137211 */ /* 0x080fe400028f0eff */
[----:B------:R-:W-:Y:S02]  /*2100*/  IADD3 R14, P5, R61, R214, RZ ;  /* 0x000000d63d0e7210 */ /* 0x000fe40007fbe0ff */
[-C--:B------:R-:W-:Y:S01]  /*2110*/  LEA.HI.X.SX32 R195, R67, R215.reuse, 0x1, P6 ;  /* 0x000000d743c37211 */ /* 0x080fe200030f0eff */
[----:B------:R0:W-:Y:S01]  /*2120*/  STL.64 [R1+0x10], R18 ;  /* 0x0000101201007387 */ /* 0x0001e20000100a00 */
[----:B------:R-:W-:Y:S02]  /*2130*/  LEA.HI.X.SX32 R15, R35, R215, 0x1, P5 ;  /* 0x000000d7230f7211 */ /* 0x000fe400028f0eff */
[----:B------:R-:W-:-:S02]  /*2140*/  MOV R9, 0x3f800000 ;  /* 0x3f80000000097802 */ /* 0x000fc40000000f00 */
[----:B------:R-:W-:Y:S01]  /*2150*/  MOV R8, 0x3f800000 ;  /* 0x3f80000000087802 */ /* 0x000fe20000000f00 */
[----:B------:R1:W-:Y:S01]  /*2160*/  STL.64 [R1+0x8], R14 ;  /* 0x0000080e01007387 */ /* 0x0003e20000100a00 */
[----:B------:R-:W-:Y:S02]  /*2170*/  MOV R7, 0x3f800000 ;  /* 0x3f80000000077802 */ /* 0x000fe40000000f00 */
[----:B------:R-:W-:Y:S02]  /*2180*/  MOV R6, 0x3f800000 ;  /* 0x3f80000000067802 */ /* 0x000fe40000000f00 */
[----:B------:R-:W-:Y:S02]  /*2190*/  MOV R0, 0xff800000 ;  /* 0xff80000000007802 */ /* 0x000fe40000000f00 */
[----:B0-----:R-:W-:Y:S02]  /*21a0*/  IADD3 R18, P5, R37, R214, RZ ;  /* 0x000000d625127210 */ /* 0x001fe40007fbe0ff */
[----:B------:R-:W-:-:S02]  /*21b0*/  MOV R2, 0xff800000 ;  /* 0xff80000000027802 */ /* 0x000fc40000000f00 */
[-C--:B------:R-:W-:Y:S02]  /*21c0*/  LEA.HI.X.SX32 R19, R23, R215.reuse, 0x1, P5 ;  /* 0x000000d717137211 */ /* 0x080fe400028f0eff */
[-C--:B-1----:R-:W-:Y:S02]  /*21d0*/  IADD3 R14, P2, R65, R214.reuse, RZ ;  /* 0x000000d6410e7210 */ /* 0x082fe40007f5e0ff */
[-C--:B------:R-:W-:Y:S01]  /*21e0*/  IADD3 R184, P5, R13, R214.reuse, RZ ;  /* 0x000000d60db87210 */ /* 0x080fe20007fbe0ff */
[----:B------:R0:W-:Y:S01]  /*21f0*/  STL.64 [R1+0x38], R18 ;  /* 0x0000381201007387 */ /* 0x0001e20000100a00 */
[-C--:B------:R-:W-:Y:S02]  /*2200*/  LEA.HI.X.SX32 R15, R37, R215.reuse, 0x1, P2 ;  /* 0x000000d7250f7211 */ /* 0x080fe400010f0eff */
[C---:B------:R-:W-:Y:S02]  /*2210*/  LEA R20, P2, R73.reuse, R214, 0x2 ;  /* 0x000000d649147211 */ /* 0x040fe400078410ff */
[-C--:B------:R-:W-:Y:S01]  /*2220*/  LEA.HI.X.SX32 R185, R73, R215.reuse, 0x1, P5 ;  /* 0x000000d749b97211 */ /* 0x080fe200028f0eff */
[----:B------:R1:W-:Y:S01]  /*2230*/  STL.64 [R1], R14 ;  /* 0x0000000e01007387 */ /* 0x0003e20000100a00 */
[----:B------:R-:W-:-:S02]  /*2240*/  LEA.HI.X.SX32 R21, R13, R215, 0x1, P2 ;  /* 0x000000d70d157211 */ /* 0x000fc400010f0eff */
[----:B------:R-:W-:Y:S01]  /*2250*/  MOV R3, 0xff800000 ;  /* 0xff80000000037802 */ /* 0x000fe20000000f00 */
[----:B------:R2:W-:Y:S01]  /*2260*/  STL.64 [R1+0x68], R184 ;  /* 0x000068b801007387 */ /* 0x0005e20000100a00 */
[-C--:B------:R-:W-:Y:S02]  /*2270*/  LEA.HI.X.SX32 R193, R69, R215.reuse, 0x1, P0 ;  /* 0x000000d745c17211 */ /* 0x080fe400000f0eff */
[-C--:B0-----:R-:W-:Y:S01]  /*2280*/  LEA R18, P3, R73, R214.reuse, 0x3 ;  /* 0x000000d649127211 */ /* 0x081fe200078618ff */
[----:B------:R2:W-:Y:S01]  /*2290*/  STL.64 [R1+0x60], R20 ;  /* 0x0000601401007387 */ /* 0x0005e20000100a00 */
[-C--:B------:R-:W-:Y:S02]  /*22a0*/  LEA.HI.X.SX32 R191, R71, R215.reuse, 0x1, P1 ;  /* 0x000000d747bf7211 */ /* 0x080fe400008f0eff */
[----:B------:R-:W-:Y:S02]  /*22b0*/  LEA.HI.X.SX32 R19, R17, R215, 0x1, P3 ;  /* 0x000000d711137211 */ /* 0x000fe400018f0eff */
[----:B-1----:R-:W-:-:S03]  /*22c0*/  LEA R14, P6, R73, R214, 0x4 ;  /* 0x000000d6490e7211 */ /* 0x002fc600078c20ff */
[----:B------:R2:W-:Y:S01]  /*22d0*/  STL.64 [R1+0x50], R18 ;  /* 0x0000501201007387 */ /* 0x0005e20000100a00 */
[----:B------:R-:W-:-:S05]  /*22e0*/  LEA.HI.X.SX32 R15, R25, R215, 0x1, P6 ;  /* 0x000000d7190f7211 */ /* 0x000fca00030f0eff */
[----:B------:R2:W-:Y:S04]  /*22f0*/  STL.64 [R1+0x30], R14 ;  /* 0x0000300e01007387 */ /* 0x0005e80000100a00 */
.L_x_1:
[----:B------:R-:W3:Y:S04]  /*2300*/  LDL.64 R12, [R1+0x160] ;  /* 0x00016000010c7983 */ /* 0x000ee80000100a00 */
[----:B--2---:R-:W2:Y:S04]  /*2310*/  LDL.64 R18, [R1+0x168] ;  /* 0x0001680001127983 */ /* 0x004ea80000100a00 */
[----:B------:R-:W4:Y:S04]  /*2320*/  LDL.64 R224, [R1+0x130] ;  /* 0x0001300001e07983 */ /* 0x000f280000100a00 */
        /* <DEDUP_REMOVED lines=11> */
[----:B------:R-:W-:Y:S04]  /*23e0*/  STL [R1+0x184], R9 ;  /* 0x0001840901007387 */ /* 0x000fe80000100800 */
[----:B------:R0:W-:Y:S04]  /*23f0*/  STL [R1+0x180], R8 ;  /* 0x0001800801007387 */ /* 0x0001e80000100800 */
[----:B------:R-:W-:Y:S04]  /*2400*/  STL [R1+0x17c], R7 ;  /* 0x00017c0701007387 */ /* 0x000fe80000100800 */
[----:B------:R1:W-:Y:S04]  /*2410*/  STL [R1+0x178], R6 ;  /* 0x0001780601007387 */ /* 0x0003e80000100800 */
[----:B------:R1:W-:Y:S04]  /*2420*/  STL [R1+0x174], R189 ;  /* 0x000174bd01007387 */ /* 0x0003e80000100800 */
[----:B0-----:R-:W4:Y:S04]  /*2430*/  LDL.64 R8, [R1+0xf8] ;  /* 0x0000f80001087983 */ /* 0x001f280000100a00 */
[----:B-1----:R-:W4:Y:S04]  /*2440*/  LDL.64 R6, [R1+0xf0] ;  /* 0x0000f00001067983 */ /* 0x002f280000100a00 */
[----:B------:R-:W4:Y:S04]  /*2450*/  LDL.64 R236, [R1+0xe8] ;  /* 0x0000e80001ec7983 */ /* 0x000f280000100a00 */
[----:B------:R-:W4:Y:S04]  /*2460*/  LDL.64 R232, [R1+0xd8] ;  /* 0x0000d80001e87983 */ /* 0x000f280000100a00 */
[----:B------:R-:W4:Y:S04]  /*2470*/  LDL.64 R230, [R1+0xd0] ;  /* 0x0000d00001e67983 */ /* 0x000f280000100a00 */
[----:B------:R-:W4:Y:S01]  /*2480*/  LDL.64 R188, [R1+0xa0] ;  /* 0x0000a00001bc7983 */ /* 0x000f220000100a00 */
[----:B---3--:R-:W-:-:S04]  /*2490*/  IMAD.WIDE R20, R5, 0x2, R12 ;  /* 0x0000000205147825 */ /* 0x008fc800078e020c */
[C---:B--2---:R-:W-:Y:S01]  /*24a0*/  IMAD.WIDE R18, R5.reuse, 0x2, R18 ;  /* 0x0000000205127825 */ /* 0x044fe200078e0212 */
[----:B------:R0:W2:Y:S04]  /*24b0*/  LDG.E.U16 R13, desc[UR20][R20.64] ;  /* 0x00000014140d7981 */ /* 0x0000a8000c1e1500 */
[----:B------:R-:W3:Y:S01]  /*24c0*/  LDG.E.U16 R12, desc[UR20][R18.64] ;  /* 0x00000014120c7981 */ /* 0x000ee2000c1e1500 */
[----:B----4-:R-:W-:-:S03]  /*24d0*/  IMAD.WIDE R24, R5, 0x2, R228 ;  /* 0x0000000205187825 */ /* 0x010fc600078e02e4 */
[----:B------:R-:W4:Y:S01]  /*24e0*/  LDL.64 R228, [R1+0xc8] ;  /* 0x0000c80001e47983 */ /* 0x000f220000100a00 */
[----:B0-----:R-:W-:-:S03]  /*24f0*/  IMAD.WIDE R20, R5, 0x2, R224 ;  /* 0x0000000205147825 */ /* 0x001fc600078e02e0 */
[----:B------:R-:W2:Y:S01]  /*2500*/  LDL.64 R224, [R1+0x98] ;  /* 0x0000980001e07983 */ /* 0x000ea20000100a00 */
[----:B------:R-:W-:-:S03]  /*2510*/  IMAD.WIDE R22, R5, 0x2, R22 ;  /* 0x0000000205167825 */ /* 0x000fc600078e0216 */
[----:B------:R-:W3:Y:S01]  /*2520*/  LDG.E.U16 R19, desc[UR20][R20.64] ;  /* 0x0000001414137981 */ /* 0x000ee2000c1e1500 */
[----:B------:R-:W-:-:S04]  /*2530*/  IMAD.WIDE R30, R5, 0x2, R16 ;  /* 0x00000002051e7825 */ /* 0x000fc800078e0210 */
[C---:B------:R-:W-:Y:S01]  /*2540*/  IMAD.WIDE R26, R5.reuse, 0x2, R226 ;  /* 0x00000002051a7825 */ /* 0x040fe200078e02e2 */
[----:B------:R-:W3:Y:S03]  /*2550*/  LDG.E.U16 R17, desc[UR20][R30.64] ;  /* 0x000000141e117981 */ /* 0x000ee6000c1e1500 */
[C---:B------:R-:W-:Y:S01]  /*2560*/  IMAD.WIDE R34, R5.reuse, 0x2, R14 ;  /* 0x0000000205227825 */ /* 0x040fe200078e020e */
[----:B------:R-:W3:Y:S03]  /*2570*/  LDL.64 R20, [R1+0xe0] ;  /* 0x0000e00001147983 */ /* 0x000ee60000100a00 */
[C---:B------:R-:W-:Y:S01]  /*2580*/  IMAD.WIDE R36, R5.reuse, 0x2, R222 ;  /* 0x0000000205247825 */ /* 0x040fe200078e02de */
[----:B------:R0:W3:Y:S03]  /*2590*/  LDG.E.U16 R15, desc[UR20][R24.64] ;  /* 0x00000014180f7981 */ /* 0x0000e6000c1e1500 */
[C---:B------:R-:W-:Y:S01]  /*25a0*/  IMAD.WIDE R38, R5.reuse, 0x2, R220 ;  /* 0x0000000205267825 */ /* 0x040fe200078e02dc */
[----:B------:R-:W3:Y:S04]  /*25b0*/  LDL.64 R226, [R1+0xa8] ;  /* 0x0000a80001e27983 */ /* 0x000ee80000100a00 */
[----:B------:R-:W3:Y:S01]  /*25c0*/  LDL.64 R222, [R1+0x88] ;  /* 0x0000880001de7983 */ /* 0x000ee20000100a00 */
[----:B------:R-:W-:-:S03]  /*25d0*/  IMAD.WIDE R32, R5, 0x2, R218 ;  /* 0x0000000205207825 */ /* 0x000fc600078e02da */
[----:B------:R-:W3:Y:S01]  /*25e0*/  LDL.64 R220, [R1+0x78] ;  /* 0x0000780001dc7983 */ /* 0x000ee20000100a00 */
[----:B0-----:R-:W-:-:S03]  /*25f0*/  IMAD.WIDE R24, R5, 0x2, R184 ;  /* 0x0000000205187825 */ /* 0x001fc600078e02b8 */
[----:B------:R0:W3:Y:S04]  /*2600*/  LDG.E.U16 R14, desc[UR20][R22.64] ;  /* 0x00000014160e7981 */ /* 0x0000e8000c1e1500 */
[----:B------:R-:W3:Y:S01]  /*2610*/  LDL.64 R184, [R1+0xb8] ;  /* 0x0000b80001b87983 */ /* 0x000ee20000100a00 */
[----:B------:R-:W-:-:S03]  /*2620*/  IMAD.WIDE R40, R5, 0x2, R216 ;  /* 0x0000000205287825 */ /* 0x000fc600078e02d8 */
[----:B------:R1:W3:Y:S01]  /*2630*/  LDG.E.U16 R16, desc[UR20][R26.64] ;  /* 0x000000141a107981 */ /* 0x0002e2000c1e1500 */
[----:B0-----:R-:W-:-:S03]  /*2640*/  IMAD.WIDE R22, R5, 0x2, R186 ;  /* 0x0000000205167825 */ /* 0x001fc600078e02ba */
[----:B------:R-:W3:Y:S04]  /*2650*/  LDL.64 R186, [R1+0x90] ;  /* 0x0000900001ba7983 */ /* 0x000ee80000100a00 */
[----:B------:R-:W3:Y:S04]  /*2660*/  LDL.64 R218, [R1+0xc0] ;  /* 0x0000c00001da7983 */ /* 0x000ee80000100a00 */
[----:B------:R-:W3:Y:S01]  /*2670*/  LDL.64 R216, [R1+0xb0] ;  /* 0x0000b00001d87983 */ /* 0x000ee20000100a00 */
[----:B-1----:R-:W-:-:S03]  /*2680*/  IMAD.WIDE R26, R5, 0x2, R8 ;  /* 0x00000002051a7825 */ /* 0x002fc600078e0208 */
[----:B------:R0:W3:Y:S01]  /*2690*/  LDG.E.U16 R18, desc[UR20][R34.64] ;  /* 0x0000001422127981 */ /* 0x0000e2000c1e1500 */
[----:B------:R-:W-:-:S03]  /*26a0*/  IMAD.WIDE R30, R5, 0x2, R6 ;  /* 0x00000002051e7825 */ /* 0x000fc600078e0206 */
[----:B------:R-:W3:Y:S04]  /*26b0*/  LDL.64 R8, [R1+0x80] ;  /* 0x0000800001087983 */ /* 0x000ee80000100a00 */
[----:B------:R-:W3:Y:S01]  /*26c0*/  LDL.64 R6, [R1+0x70] ;  /* 0x0000700001067983 */ /* 0x000ee20000100a00 */
[----:B0-----:R-:W-:-:S03]  /*26d0*/  IMAD.WIDE R34, R5, 0x2, R236 ;  /* 0x0000000205227825 */ /* 0x001fc600078e02ec */
[----:B------:R0:W3:Y:S04]  /*26e0*/  LDG.E.U16 R28, desc[UR20][R36.64] ;  /* 0x00000014241c7981 */ /* 0x0000e8000c1e1500 */
[----:B------:R-:W3:Y:S04]  /*26f0*/  LDG.E.U16 R52, desc[UR20][R40.64] ;  /* 0x0000001428347981 */ /* 0x000ee8000c1e1500 */
[----:B------:R-:W3:Y:S01]  /*2700*/  LDG.E.U16 R54, desc[UR20][R24.64] ;  /* 0x0000001418367981 */ /* 0x000ee2000c1e1500 */
[----:B0-----:R-:W-:-:S03]  /*2710*/  IMAD.WIDE R36, R5, 0x2, R232 ;  /* 0x0000000205247825 */ /* 0x001fc600078e02e8 */
[----:B------:R-:W3:Y:S04]  /*2720*/  LDG.E.U16 R32, desc[UR20][R32.64] ;  /* 0x0000001420207981 */ /* 0x000ee8000c1e1500 */
[----:B------:R-:W3:Y:S04]  /*2730*/  LDG.E.U16 R53, desc[UR20][R22.64] ;  /* 0x0000001416357981 */ /* 0x000ee8000c1e1500 */
[----:B------:R0:W3:Y:S04]  /*2740*/  LDG.E.U16 R29, desc[UR20][R38.64] ;  /* 0x00000014261d7981 */ /* 0x0000e8000c1e1500 */
[----:B------:R1:W3:Y:S04]  /*2750*/  LDG.E.U16 R55, desc[UR20][R26.64] ;  /* 0x000000141a377981 */ /* 0x0002e8000c1e1500 */
[----:B------:R-:W3:Y:S01]  /*2760*/  LDG.E.U16 R56, desc[UR20][R30.64] ;  /* 0x000000141e387981 */ /* 0x000ee2000c1e1500 */
[----:B0-----:R-:W-:-:S03]  /*2770*/  IMAD.WIDE R38, R5, 0x2, R230 ;  /* 0x0000000205267825 */ /* 0x001fc600078e02e6 */
[----:B------:R-:W3:Y:S01]  /*2780*/  LDG.E.U16 R33, desc[UR20][R34.64] ;  /* 0x0000001422217981 */ /* 0x000ee2000c1e1500 */
[----:B-1----:R-:W-:-:S03]  /*2790*/  IMAD.WIDE R26, R5, 0x2, R188 ;  /* 0x00000002051a7825 */ /* 0x002fc600078e02bc */
[----:B------:R-:W3:Y:S01]  /*27a0*/  LDG.E.U16 R36, desc[UR20][R36.64] ;  /* 0x0000001424247981 */ /* 0x000ee2000c1e1500 */
[----:B----4-:R-:W-:-:S04]  /*27b0*/  IMAD.WIDE R40, R5, 0x2, R228 ;  /* 0x0000000205287825 */ /* 0x010fc800078e02e4 */
[C---:B--2---:R-:W-:Y:S02]  /*27c0*/  IMAD.WIDE R46, R5.reuse, 0x2, R224 ;  /* 0x00000002052e7825 */ /* 0x044fe400078e02e0 */
[----:B------:R-:W2:Y:S04]  /*27d0*/  LDG.E.U16 R40, desc[UR20][R40.64] ;  /* 0x0000001428287981 */ /* 0x000ea8000c1e1500 */
[----:B------:R-:W4:Y:S01]  /*27e0*/  LDG.E.U16 R46, desc[UR20][R46.64] ;  /* 0x000000142e2e7981 */ /* 0x000f22000c1e1500 */
[----:B---3--:R-:W-:-:S05]  /*27f0*/  IMAD.WIDE R20, R5, 0x2, R20 ;  /* 0x0000000205147825 */ /* 0x008fca00078e0214 */
[----:B------:R0:W3:Y:S01]  /*2800*/  LDG.E.U16 R57, desc[UR20][R20.64] ;  /* 0x0000001414397981 */ /* 0x0000e2000c1e1500 */
[----:B------:R-:W-:-:S04]  /*2810*/  IMAD.WIDE R44, R5, 0x2, R226 ;  /* 0x00000002052c7825 */ /* 0x000fc800078e02e2 */
[C---:B------:R-:W-:Y:S02]  /*2820*/  IMAD.WIDE R48, R5.reuse, 0x2, R222 ;  /* 0x0000000205307825 */ /* 0x040fe400078e02de */
[----:B------:R-:W3:Y:S02]  /*2830*/  LDG.E.U16 R44, desc[UR20][R44.64] ;  /* 0x000000142c2c7981 */ /* 0x000ee4000c1e1500 */
[C---:B------:R-:W-:Y:S02]  /*2840*/  IMAD.WIDE R50, R5.reuse, 0x2, R220 ;  /* 0x0000000205327825 */ /* 0x040fe400078e02dc */
[----:B------:R-:W3:Y:S04]  /*2850*/  LDG.E.U16 R48, desc[UR20][R48.64] ;  /* 0x0000001430307981 */ /* 0x000ee8000c1e1500 */
[----:B------:R-:W3:Y:S01]  /*2860*/  LDG.E.U16 R50, desc[UR20][R50.64] ;  /* 0x0000001432327981 */ /* 0x000ee2000c1e1500 */
[----:B------:R-:W-:-:S03]  /*2870*/  IMAD.WIDE R42, R5, 0x2, R184 ;  /* 0x00000002052a7825 */ /* 0x000fc600078e02b8 */
[----:B------:R-:W3:Y:S04]  /*2880*/  LDG.E.U16 R184, desc[UR20][R38.64] ;  /* 0x0000001426b87981 */ /* 0x000ee8000c1e1500 */
[----:B------:R-:W3:Y:S01]  /*2890*/  LDG.E.U16 R42, desc[UR20][R42.64] ;  /* 0x000000142a2a7981 */ /* 0x000ee2000c1e1500 */
[----:B0-----:R-:W-:-:S03]  /*28a0*/  IMAD.WIDE R20, R5, 0x2, R186 ;  /* 0x0000000205147825 */ /* 0x001fc600078e02ba */
[----:B------:R-:W3:Y:S01]  /*28b0*/  LDG.E.U16 R187, desc[UR20][R26.64] ;  /* 0x000000141abb7981 */ /* 0x000ee2000c1e1500 */
[----:B------:R-:W-:-:S03]  /*28c0*/  IMAD.WIDE R34, R5, 0x2, R218 ;  /* 0x0000000205227825 */ /* 0x000fc600078e02da */
[----:B------:R-:W3:Y:S01]  /*28d0*/  LDG.E.U16 R20, desc[UR20][R20.64] ;  /* 0x0000001414147981 */ /* 0x000ee2000c1e1500 */
[----:B------:R-:W-:-:S03]  /*28e0*/  IMAD.WIDE R30, R5, 0x2, R216 ;  /* 0x00000002051e7825 */ /* 0x000fc600078e02d8 */
[----:B------:R0:W3:Y:S04]  /*28f0*/  LDG.E.U16 R185, desc[UR20][R34.64] ;  /* 0x0000001422b97981 */ /* 0x0000e8000c1e1500 */
[----:B------:R-:W3:Y:S01]  /*2900*/  LDG.E.U16 R186, desc[UR20][R30.64] ;  /* 0x000000141eba7981 */ /* 0x000ee2000c1e1500 */
[----:B------:R-:W-:-:S03]  /*2910*/  IMAD.WIDE R22, R5, 0x2, R8 ;  /* 0x0000000205167825 */ /* 0x000fc600078e0208 */
[----:B------:R-:W3:Y:S01]  /*2920*/  LDL.64 R218, [R1+0x30] ;  /* 0x0000300001da7983 */ /* 0x000ee20000100a00 */
[----:B------:R-:W-:-:S03]  /*2930*/  IMAD.WIDE R24, R5, 0x2, R6 ;  /* 0x0000000205187825 */ /* 0x000fc600078e0206 */
[----:B------:R-:W3:Y:S04]  /*2940*/  LDG.E.U16 R22, desc[UR20][R22.64] ;  /* 0x0000001416167981 */ /* 0x000ee8000c1e1500 */
[----:B------:R-:W3:Y:S04]  /*2950*/  LDG.E.U16 R188, desc[UR20][R24.64] ;  /* 0x0000001418bc7981 */ /* 0x000ee8000c1e1500 */
[----:B------:R-:W3:Y:S04]  /*2960*/  LDL.64 R8, [R1+0x68] ;  /* 0x0000680001087983 */ /* 0x000ee80000100a00 */
[----:B------:R-:W3:Y:S01]  /*2970*/  LDL.64 R6, [R1+0x28] ;  /* 0x0000280001067983 */ /* 0x000ee20000100a00 */
[----:B------:R-:W1:Y:S03]  /*2980*/  S2R R216, SR_TID.X ;  /* 0x0000000000d87919 */ /* 0x000e660000002100 */
[----:B------:R-:W-:Y:S04]  /*2990*/  STL [R1+0x188], R5 ;  /* 0x0001880501007387 */ /* 0x000fe80000100800 */
[----:B-----5:R-:W-:Y:S04]  /*29a0*/  STL [R1+0x190], R214 ;  /* 0x000190d601007387 */ /* 0x020fe80000100800 */
[----:B------:R-:W-:Y:S04]  /*29b0*/  STL [R1+0x18c], R215 ;  /* 0x00018cd701007387 */ /* 0x000fe80000100800 */
[----:B------:R-:W3:Y:S04]  /*29c0*/  LDL.64 R224, [R1+0x58] ;  /* 0x0000580001e07983 */ /* 0x000ee80000100a00 */
[----:B------:R-:W3:Y:S01]  /*29d0*/  LDL.64 R222, [R1+0x60] ;  /* 0x0000600001de7983 */ /* 0x000ee20000100a00 */
[----:B-1----:R-:W-:-:S04]  /*29e0*/  LOP3.LUT R10, R216, 0x40, RZ, 0xc0, !PT ;  /* 0x00000040d80a7812 */ /* 0x002fc800078ec0ff */
[----:B------:R-:W-:Y:S02]  /*29f0*/  ISETP.NE.U32.AND P0, PT, R10, RZ, PT ;  /* 0x000000ff0a00720c */ /* 0x000fe40003f05070 */
[----:B------:R-:W-:Y:S02]  /*2a00*/  SHF.L.U32 R216, R216, 0x1, RZ ;  /* 0x00000001d8d87819 */ /* 0x000fe400000006ff */
[----:B0-----:R-:W-:-:S04]  /*2a10*/  SEL R35, RZ, 0x90, !P0 ;  /* 0x00000090ff237807 */ /* 0x001fc80004000000 */
[----:B------:R-:W-:Y:S01]  /*2a20*/  LOP3.LUT R35, R35, 0x7e, R216, 0x78, !PT ;  /* 0x0000007e23237812 */ /* 0x000fe200078e78d8 */
[----:B------:R-:W-:Y:S03]  /*2a30*/  BAR.SYNC.DEFER_BLOCKING 0x0 ;  /* 0x0000000000007b1d */ /* 0x000fe60000010000 */
[----:B------:R-:W-:-:S03]  /*2a40*/  LOP3.LUT R21, R35, 0x20, RZ, 0x3c, !PT ;  /* 0x0000002023157812 */ /* 0x000fc600078e3cff */
[----:B------:R-:W-:Y:S04]  /*2a50*/  STS.U16 [R35+UR17+0x2000], R12 ;  /* 0x0020000c23007988 */ /* 0x000fe80008000411 */
        /* <DEDUP_REMOVED lines=8> */
[----:B------:R-:W-:Y:S01]  /*2ae0*/  STS.U16 [R35+UR17+0x3200], R36 ;  /* 0x0032002423007988 */ /* 0x000fe20008000411 */
[----:B------:R-:W-:-:S03]  /*2af0*/  UMOV UR13, 0x40000040 ;  /* 0x40000040000d7882 */ /* 0x000fc60000000000 */
[----:B--2---:R-:W-:Y:S04]  /*2b00*/  STS.U16 [R35+UR17+0x3400], R40 ;  /* 0x0034002823007988 */ /* 0x004fe80008000411 */
[----:B----4-:R-:W-:Y:S04]  /*2b10*/  STS.U16 [R35+UR17+0x3a00], R46 ;  /* 0x003a002e23007988 */ /* 0x010fe80008000411 */
[----:B---3--:R-:W-:Y:S04]  /*2b20*/  STS.U16 [R35+UR17+0x3800], R44 ;  /* 0x0038002c23007988 */ /* 0x008fe80008000411 */
        /* <DEDUP_REMOVED lines=10> */
[----:B------:R-:W-:Y:S04]  /*2bd0*/  STS.U16 [R21+UR17+0x2d00], R54 ;  /* 0x002d003615007988 */ /* 0x000fe80008000411 */
[----:B------:R-:W-:Y:S04]  /*2be0*/  STS.U16 [R21+UR17+0x2f00], R56 ;  /* 0x002f003815007988 */ /* 0x000fe80008000411 */
[----:B0-----:R-:W2:Y:S04]  /*2bf0*/  LDL.64 R188, [R1+0x20] ;  /* 0x0000200001bc7983 */ /* 0x001ea80000100a00 */
[----:B------:R-:W-:Y:S04]  /*2c00*/  STS.U16 [R21+UR17+0x3100], R57 ;  /* 0x0031003915007988 */ /* 0x000fe80008000411 */
[----:B------:R-:W-:Y:S04]  /*2c10*/  STS.U16 [R21+UR17+0x3300], R184 ;  /* 0x003300b815007988 */ /* 0x000fe80008000411 */
[----:B------:R-:W-:Y:S04]  /*2c20*/  STS.U16 [R21+UR17+0x3500], R185 ;  /* 0x003500b915007988 */ /* 0x000fe80008000411 */
[----:B------:R-:W-:Y:S04]  /*2c30*/  STS.U16 [R21+UR17+0x3700], R186 ;  /* 0x003700ba15007988 */ /* 0x000fe80008000411 */
[----:B------:R-:W-:Y:S04]  /*2c40*/  STS.U16 [R21+UR17+0x3900], R187 ;  /* 0x003900bb15007988 */ /* 0x000fe80008000411 */
[----:B------:R-:W-:Y:S04]  /*2c50*/  STS.U16 [R21+UR17+0x3b00], R20 ;  /* 0x003b001415007988 */ /* 0x000fe80008000411 */
[----:B------:R-:W-:Y:S04]  /*2c60*/  STS.U16 [R21+UR17+0x3d00], R22 ;  /* 0x003d001615007988 */ /* 0x000fe80008000411 */
[----:B------:R-:W-:Y:S01]  /*2c70*/  STL [R1+0x198], R248 ;  /* 0x000198f801007387 */ /* 0x000fe20000100800 */
[----:B------:R0:W-:Y:S06]  /*2c80*/  MEMBAR.ALL.CTA ;  /* 0x0000000000007992 */ /* 0x0001ec0000008000 */
[----:B0-----:R-:W0:Y:S04]  /*2c90*/  FENCE.VIEW.ASYNC.S ;  /* 0x00000000000073c6 */ /* 0x001e280000000000 */
[----:B------:R-:W-:Y:S04]  /*2ca0*/  STL [R1+0x194], R249 ;  /* 0x000194f901007387 */ /* 0x000fe80000100800 */
[----:B------:R-:W-:Y:S04]  /*2cb0*/  STL [R1+0x1a0], R204 ;  /* 0x0001a0cc01007387 */ /* 0x000fe80000100800 */
[----:B------:R1:W-:Y:S04]  /*2cc0*/  STL [R1+0x19c], R205 ;  /* 0x00019ccd01007387 */ /* 0x0003e80000100800 */
[----:B------:R-:W3:Y:S04]  /*2cd0*/  LDL.64 R228, [R1+0x18] ;  /* 0x0000180001e47983 */ /* 0x000ee80000100a00 */
[----:B------:R-:W4:Y:S01]  /*2ce0*/  LDL.64 R226, [R1+0x50] ;  /* 0x0000500001e27983 */ /* 0x000f220000100a00 */
[----:B0-----:R-:W-:Y:S01]  /*2cf0*/  BAR.SYNC.DEFER_BLOCKING 0x0 ;  /* 0x0000000000007b1d */ /* 0x001fe20000010000 */
[----:B------:R-:W-:-:S04]  /*2d00*/  IMAD.WIDE R18, R4, 0x2, R214 ;  /* 0x0000000204127825 */ /* 0x000fc800078e02d6 */
[C---:B------:R-:W-:Y:S01]  /*2d10*/  IMAD.WIDE R16, R4.reuse, 0x2, R218 ;  /* 0x0000000204107825 */ /* 0x040fe200078e02da */
[----:B------:R-:W4:Y:S03]  /*2d20*/  LDL.64 R220, [R1+0x48] ;  /* 0x0000480001dc7983 */ /* 0x000f260000100a00 */
[C---:B------:R-:W-:Y:S01]  /*2d30*/  IMAD.WIDE R14, R4.reuse, 0x2, R248 ;  /* 0x00000002040e7825 */ /* 0x040fe200078e02f8 */
[----:B------:R-:W4:Y:S04]  /*2d40*/  LDL.64 R218, [R1+0x40] ;  /* 0x0000400001da7983 */ /* 0x000f280000100a00 */
[----:B------:R-:W4:Y:S01]  /*2d50*/  LDL.64 R214, [R1+0x38] ;  /* 0x0000380001d67983 */ /* 0x000f220000100a00 */
[----:B------:R-:W-:-:S03]  /*2d60*/  IMAD.WIDE R12, R4, 0x2, R204 ;  /* 0x00000002040c7825 */ /* 0x000fc600078e02cc */
[----:B-1----:R-:W4:Y:S01]  /*2d70*/  LDL.64 R204, [R1+0x10] ;  /* 0x0000100001cc7983 */ /* 0x002f220000100a00 */
[----:B------:R-:W-:-:S03]  /*2d80*/  WARPGROUP.ARRIVE ;  /* 0x00000000000079c5 */ /* 0x000fc60000000000 */
[----:B------:R-:W4:Y:S04]  /*2d90*/  LDG.E.U16 R23, desc[UR20][R18.64] ;  /* 0x0000001412177981 */ /* 0x000f28000c1e1500 */
[----:B------:R0:W4:Y:S01]  /*2da0*/  LDG.E.U16 R21, desc[UR20][R14.64] ;  /* 0x000000140e157981 */ /* 0x000122000c1e1500 */
[----:B------:R-:W-:Y:S01]  /*2db0*/  HGMMA.64x128x16.F32 R88, gdesc[UR12].tnspA, RZ, !UPT ;  /* 0x21e000000c5879f0 */ /* 0x000fe2000c7008ff */
[C---:B------:R-:W-:Y:S02]  /*2dc0*/  IMAD.WIDE R186, R4.reuse, 0x2, R246 ;  /* 0x0000000204ba7825 */ /* 0x040fe400078e02f6 */
[----:B------:R1:W4:Y:S04]  /*2dd0*/  LDG.E.U16 R22, desc[UR20][R12.64] ;  /* 0x000000140c167981 */ /* 0x000328000c1e1500 */
[----:B------:R1:W4:Y:S01]  /*2de0*/  LDG.E.U16 R19, desc[UR20][R16.64] ;  /* 0x0000001410137981 */ /* 0x000322000c1e1500 */
[----:B0-----:R-:W-:-:S03]  /*2df0*/  IMAD.WIDE R14, R4, 0x2, R6 ;  /* 0x00000002040e7825 */ /* 0x001fc600078e0206 */
[----:B------:R-:W4:Y:S01]  /*2e00*/  LDL.64 R6, [R1] ;  /* 0x0000000001067983 */ /* 0x000f220000100a00 */
[----:B-1----:R-:W-:-:S03]  /*2e10*/  IMAD.WIDE R12, R4, 0x2, R202 ;  /* 0x00000002040c7825 */ /* 0x002fc600078e02ca */
[----:B------:R-:W4:Y:S01]  /*2e20*/  LDG.E.U16 R184, desc[UR20][R14.64] ;  /* 0x000000140eb87981 */ /* 0x000f22000c1e1500 */
[----:B------:R-:W-:-:S03]  /*2e30*/  IMAD.WIDE R16, R4, 0x2, R8 ;  /* 0x0000000204107825 */ /* 0x000fc600078e0208 */
[----:B------:R-:W4:Y:S04]  /*2e40*/  LDL.64 R8, [R1+0x8] ;  /* 0x0000080001087983 */ /* 0x000f280000100a00 */
[----:B------:R0:W4:Y:S04]  /*2e50*/  LDG.E.U16 R185, desc[UR20][R16.64] ;  /* 0x0000001410b97981 */ /* 0x000128000c1e1500 */
[----:B------:R-:W4:Y:S04]  /*2e60*/  LDG.E.U16 R186, desc[UR20][R186.64] ;  /* 0x00000014baba7981 */ /* 0x000f28000c1e1500 */
[----:B------:R1:W4:Y:S01]  /*2e70*/  LDG.E.U16 R18, desc[UR20][R12.64] ;  /* 0x000000140c127981 */ /* 0x000322000c1e1500 */
[----:B------:R-:W-:Y:S01]  /*2e80*/  UMOV UR46, UR14 ;  /* 0x0000000e002e7c82 */ /* 0x000fe20008000000 */
[----:B------:R-:W-:Y:S01]  /*2e90*/  UMOV UR47, UR15 ;  /* 0x0000000f002f7c82 */ /* 0x000fe20008000000 */
[----:B------:R-:W-:-:S12]  /*2ea0*/  HGMMA.64x128x16.F32 R88, gdesc[UR8].tnspA, R88 ;  /* 0x21e00000085879f0 */ /* 0x000fd80008700858 */
[----:B------:R-:W-:Y:S01]  /*2eb0*/  HGMMA.64x128x16.F32 R24, gdesc[UR44].tnspA, RZ, !UPT ;  /* 0x21e000002c1879f0 */ /* 0x000fe2000c7008ff */
[----:B------:R-:W-:Y:S01]  /*2ec0*/  UMOV UR50, UR10 ;  /* 0x0000000a00327c82 */ /* 0x000fe20008000000 */
[----:B------:R-:W-:Y:S01]  /*2ed0*/  UMOV UR51, UR11 ;  /* 0x0000000b00337c82 */ /* 0x000fe20008000000 */
[----:B0-----:R-:W-:-:S04]  /*2ee0*/  IMAD.WIDE R16, R4, 0x2, R224 ;  /* 0x0000000204107825 */ /* 0x001fc800078e02e0 */
[----:B------:R-:W-:-:S04]  /*2ef0*/  IMAD.WIDE R222, R4, 0x2, R222 ;  /* 0x0000000204de7825 */ /* 0x000fc800078e02de */
[C---:B------:R-:W-:Y:S02]  /*2f00*/  IMAD.WIDE R224, R4.reuse, 0x2, R244 ;  /* 0x0000000204e07825 */ /* 0x040fe400078e02f4 */
[----:B------:R-:W4:Y:S02]  /*2f10*/  LDG.E.U16 R222, desc[UR20][R222.64] ;  /* 0x00000014dede7981 */ /* 0x000f24000c1e1500 */
[C---:B-1----:R-:W-:Y:S02]  /*2f20*/  IMAD.WIDE R12, R4.reuse, 0x2, R200 ;  /* 0x00000002040c7825 */ /* 0x042fe400078e02c8 */
[----:B------:R-:W4:Y:S04]  /*2f30*/  LDG.E.U16 R224, desc[UR20][R224.64] ;  /* 0x00000014e0e07981 */ /* 0x000f28000c1e1500 */
[----:B------:R0:W4:Y:S02]  /*2f40*/  LDG.E.U16 R187, desc[UR20][R12.64] ;  /* 0x000000140cbb7981 */ /* 0x000124000c1e1500 */
[----:B0-----:R-:W-:-:S05]  /*2f50*/  IMAD.WIDE R12, R4, 0x2, R198 ;  /* 0x00000002040c7825 */ /* 0x001fca00078e02c6 */
[----:B------:R-:W4:Y:S01]  /*2f60*/  LDG.E.U16 R223, desc[UR20][R12.64] ;  /* 0x000000140cdf7981 */ /* 0x000f22000c1e1500 */
[----:B------:R-:W-:Y:S01]  /*2f70*/  HGMMA.64x128x16.F32 R24, gdesc[UR48].tnspA, R24, gsb0 ;  /* 0x21e00000301879f0 */ /* 0x000fe20008000818 */
[C---:B--2---:R-:W-:Y:S02]  /*2f80*/  IMAD.WIDE R14, R4.reuse, 0x2, R188 ;  /* 0x00000002040e7825 */ /* 0x044fe400078e02bc */
[----:B------:R-:W2:Y:S04]  /*2f90*/  LDG.E.U16 R188, desc[UR20][R16.64] ;  /* 0x0000001410bc7981 */ /* 0x000ea8000c1e1500 */
[----:B------:R0:W2:Y:S02]  /*2fa0*/  LDG.E.U16 R20, desc[UR20][R14.64] ;  /* 0x000000140e147981 */ /* 0x0000a4000c1e1500 */
[----:B0-----:R-:W-:-:S04]  /*2fb0*/  IMAD.WIDE R14, R4, 0x2, R234 ;  /* 0x00000002040e7825 */ /* 0x001fc800078e02ea */
[----:B---3--:R-:W-:-:S06]  /*2fc0*/  IMAD.WIDE R16, R4, 0x2, R228 ;  /* 0x0000000204107825 */ /* 0x008fcc00078e02e4 */
[----:B------:R-:W3:Y:S04]  /*2fd0*/  LDG.E.U16 R17, desc[UR20][R16.64] ;  /* 0x0000001410117981 */ /* 0x000ee8000c1e1500 */
[----:B------:R0:W3:Y:S01]  /*2fe0*/  LDG.E.U16 R16, desc[UR20][R14.64] ;  /* 0x000000140e107981 */ /* 0x0000e2000c1e1500 */
[----:B----4-:R-:W-:Y:S01]  /*2ff0*/  IMAD.WIDE R12, R4, 0x2, R226 ;  /* 0x00000002040c7825 */ /* 0x010fe200078e02e2 */
[----:B0-----:R-:W-:-:S04]  /*3000*/  LOP3.LUT R15, R216, 0x7e, RZ, 0xc0, !PT ;  /* 0x0000007ed80f7812 */ /* 0x001fc800078ec0ff */
[----:B------:R-:W-:Y:S02]  /*3010*/  LEA R15, R10, R15, 0x6 ;  /* 0x0000000f0a0f7211 */ /* 0x000fe400078e30ff */
[----:B------:R0:W4:Y:S01]  /*3020*/  LDG.E.U16 R10, desc[UR20][R12.64] ;  /* 0x000000140c0a7981 */ /* 0x000122000c1e1500 */
[----:B------:R-:W-:-:S04]  /*3030*/  IMAD.WIDE R218, R4, 0x2, R218 ;  /* 0x0000000204da7825 */ /* 0x000fc800078e02da */
[C---:B------:R-:W-:Y:S01]  /*3040*/  IMAD.WIDE R216, R4.reuse, 0x2, R214 ;  /* 0x0000000204d87825 */ /* 0x040fe200078e02d6 */
[----:B------:R1:W4:Y:S03]  /*3050*/  LDG.E.U16 R14, desc[UR20][R218.64] ;  /* 0x00000014da0e7981 */ /* 0x000326000c1e1500 */
[----:B0-----:R-:W-:-:S06]  /*3060*/  IMAD.WIDE R12, R4, 0x2, R220 ;  /* 0x00000002040c7825 */ /* 0x001fcc00078e02dc */
[----:B------:R-:W4:Y:S01]  /*3070*/  LDG.E.U16 R12, desc[UR20][R12.64] ;  /* 0x000000140c0c7981 */ /* 0x000f22000c1e1500 */
[----:B------:R-:W-:-:S05]  /*3080*/  IMAD.WIDE R220, R4, 0x2, R6 ;  /* 0x0000000204dc7825 */ /* 0x000fca00078e0206 */
[----:B------:R-:W4:Y:S01]  /*3090*/  LDG.E.U16 R227, desc[UR20][R220.64] ;  /* 0x00000014dce37981 */ /* 0x000f22000c1e1500 */
[----:B-1----:R-:W-:-:S03]  /*30a0*/  IMAD.WIDE R218, R4, 0x2, R8 ;  /* 0x0000000204da7825 */ /* 0x002fc600078e0208 */
[----:B------:R0:W4:Y:S04]  /*30b0*/  LDG.E.U16 R13, desc[UR20][R216.64] ;  /* 0x00000014d80d7981 */ /* 0x000128000c1e1500 */
[----:B------:R1:W4:Y:S01]  /*30c0*/  LDG.E.U16 R226, desc[UR20][R218.64] ;  /* 0x00000014dae27981 */ /* 0x000322000c1e1500 */
[----:B0-----:R-:W-:-:S04]  /*30d0*/  IMAD.WIDE R216, R4, 0x2, R204 ;  /* 0x0000000204d87825 */ /* 0x001fc800078e02cc */
[C---:B-1----:R-:W-:Y:S01]  /*30e0*/  IMAD.WIDE R218, R4.reuse, 0x2, R212 ;  /* 0x0000000204da7825 */ /* 0x042fe200078e02d4 */
[----:B------:R0:W4:Y:S03]  /*30f0*/  LDG.E.U16 R225, desc[UR20][R216.64] ;  /* 0x00000014d8e17981 */ /* 0x000126000c1e1500 */
[C---:B------:R-:W-:Y:S01]  /*3100*/  IMAD.WIDE R220, R4.reuse, 0x2, R210 ;  /* 0x0000000204dc7825 */ /* 0x040fe200078e02d2 */
        /* <DEDUP_REMOVED lines=12> */
[----:B------:R-:W-:Y:S02]  /*31d0*/  WARPGROUP.DEPBAR.LE gsb0, 0x0 ;  /* 0x00008000000079c5 */ /* 0x000fe40000010000 */
[----:B------:R-:W4:Y:S01]  /*31e0*/  LDG.E.U16 R218, desc[UR20][R218.64] ;  /* 0x00000014dada7981 */ /* 0x000f22000c1e1500 */
[----:B0-----:R-:W-:-:S03]  /*31f0*/  IMAD.WIDE R216, R4, 0x2, R194 ;  /* 0x0000000204d87825 */ /* 0x001fc600078e02c2 */
[----:B------:R-:W4:Y:S04]  /*3200*/  LDG.E.U16 R220, desc[UR20][R220.64] ;  /* 0x00000014dcdc7981 */ /* 0x000f28000c1e1500 */
[----:B------:R0:W4:Y:S01]  /*3210*/  LDG.E.U16 R216, desc[UR20][R216.64] ;  /* 0x00000014d8d87981 */ /* 0x000122000c1e1500 */
[----:B------:R-:W-:Y:S06]  /*3220*/  BAR.SYNC.DEFER_BLOCKING 0x0 ;  /* 0x0000000000007b1d */ /* 0x000fec0000010000 */
[----:B------:R1:W-:Y:S04]  /*3230*/  STS.U16 [R15+UR17+0x2400], R19 ;  /* 0x002400130f007988 */ /* 0x0003e80008000411 */
[----:B------:R-:W-:Y:S01]  /*3240*/  STS.U16 [R15+UR17+0x2000], R23 ;  /* 0x002000170f007988 */ /* 0x000fe20008000411 */
[----:B-1----:R-:W-:-:S03]  /*3250*/  LOP3.LUT R19, R15, 0x10, RZ, 0x3c, !PT ;  /* 0x000000100f137812 */ /* 0x002fc600078e3cff */
[----:B------:R-:W-:Y:S04]  /*3260*/  STS.U16 [R15+UR17+0x2800], R21 ;  /* 0x002800150f007988 */ /* 0x000fe80008000411 */
[----:B------:R-:W-:Y:S04]  /*3270*/  STS.U16 [R15+UR17+0x2c00], R22 ;  /* 0x002c00160f007988 */ /* 0x000fe80008000411 */
[----:B------:R-:W-:Y:S04]  /*3280*/  STS.U16 [R19+UR17+0x2080], R185 ;  /* 0x002080b913007988 */ /* 0x000fe80008000411 */
[----:B------:R-:W-:Y:S04]  /*3290*/  STS.U16 [R19+UR17+0x2480], R184 ;  /* 0x002480b813007988 */ /* 0x000fe80008000411 */
[----:B------:R-:W-:Y:S04]  /*32a0*/  STS.U16 [R19+UR17+0x2880], R186 ;  /* 0x002880ba13007988 */ /* 0x000fe80008000411 */
[----:B------:R1:W-:Y:S02]  /*32b0*/  STS.U16 [R19+UR17+0x2c80], R18 ;  /* 0x002c801213007988 */ /* 0x0003e40008000411 */
[----:B-1----:R-:W-:Y:S01]  /*32c0*/  FMUL R18, R88, UR5 ;  /* 0x0000000558127c20 */ /* 0x002fe20008400000 */
[----:B------:R-:W-:-:S05]  /*32d0*/  FMUL R19, R89, UR5 ;  /* 0x0000000559137c20 */ /* 0x000fca0008400000 */
[----:B------:R-:W-:Y:S01]  /*32e0*/  FMNMX R18, R18, R19, !PT ;  /* 0x0000001312127209 */ /* 0x000fe20007800000 */
        /* <DEDUP_REMOVED lines=58> */
[----:B------:R-:W-:Y:S01]  /*3690*/  FMUL R19, R149, UR5 ;  /* 0x0000000595137c20 */ /* 0x000fe20008400000 */
[----:B------:R-:W-:-:S04]  /*36a0*/  LOP3.LUT R21, R15, 0x20, RZ, 0x3c, !PT ;  /* 0x000000200f157812 */ /* 0x000fc800078e3cff */
[----:B------:R-:W-:Y:S01]  /*36b0*/  FMNMX R18, R19, R18, !PT ;  /* 0x0000001213127209 */ /* 0x000fe20007800000 */
[----:B--2---:R1:W-:Y:S04]  /*36c0*/  STS.U16 [R21+UR17+0x2500], R20 ;  /* 0x0025001415007988 */ /* 0x0043e80008000411 */
[----:B------:R-:W2:Y:S01]  /*36d0*/  SHFL.BFLY PT, R19, R18, 0x2, 0x1f ;  /* 0x0c401f0012137f89 */ /* 0x000ea200000e0000 */
[----:B-1----:R-:W-:-:S03]  /*36e0*/  LOP3.LUT R20, R15, 0x30, RZ, 0x3c, !PT ;  /* 0x000000300f147812 */ /* 0x002fc600078e3cff */
[----:B------:R-:W-:Y:S04]  /*36f0*/  STS.U16 [R21+UR17+0x2100], R222 ;  /* 0x002100de15007988 */ /* 0x000fe80008000411 */
[----:B------:R-:W-:Y:S04]  /*3700*/  STS.U16 [R21+UR17+0x2900], R224 ;  /* 0x002900e015007988 */ /* 0x000fe80008000411 */
[----:B------:R-:W-:Y:S04]  /*3710*/  STS.U16 [R21+UR17+0x2d00], R187 ;  /* 0x002d00bb15007988 */ /* 0x000fe80008000411 */
[----:B---3--:R1:W-:Y:S04]  /*3720*/  STS.U16 [R20+UR17+0x2580], R17 ;  /* 0x0025801114007988 */ /* 0x0083e80008000411 */
[----:B------:R3:W-:Y:S01]  /*3730*/  STS.U16 [R20+UR17+0x2980], R16 ;  /* 0x0029801014007988 */ /* 0x0007e20008000411 */
[----:B-1----:R-:W-:Y:S01]  /*3740*/  FMUL R17, R91, UR5 ;  /* 0x000000055b117c20 */ /* 0x002fe20008400000 */
[----:B---3--:R-:W-:-:S05]  /*3750*/  FMUL R16, R90, UR5 ;  /* 0x000000055a107c20 */ /* 0x008fca0008400000 */
[----:B------:R-:W-:Y:S01]  /*3760*/  FMNMX R16, R16, R17, !PT ;  /* 0x0000001110107209 */ /* 0x000fe20007800000 */
[----:B------:R-:W-:Y:S01]  /*3770*/  FMUL R17, R94, UR5 ;  /* 0x000000055e117c20 */ /* 0x000fe20008400000 */
[----:B--2---:R-:W-:-:S04]  /*3780*/  FMNMX R19, R18, R19, !PT ;  /* 0x0000001312137209 */ /* 0x004fc80007800000 */
[----:B------:R-:W-:Y:S01]  /*3790*/  FMNMX R16, R17, R16, !PT ;  /* 0x0000001011107209 */ /* 0x000fe20007800000 */
[----:B------:R-:W-:Y:S01]  /*37a0*/  FMUL R17, R95, UR5 ;  /* 0x000000055f117c20 */ /* 0x000fe20008400000 */
[----:B------:R-:W-:-:S04]  /*37b0*/  FMUL R18, R98, UR5 ;  /* 0x0000000562127c20 */ /* 0x000fc80008400000 */
[----:B------:R-:W-:Y:S02]  /*37c0*/  FMNMX R17, R17, R16, !PT ;  /* 0x0000001011117209 */ /* 0x000fe40007800000 */
[----:B------:R-:W1:Y:S02]  /*37d0*/  SHFL.BFLY PT, R16, R19, 0x1, 0x1f ;  /* 0x0c201f0013107f89 */ /* 0x000e6400000e0000 */
        /* <DEDUP_REMOVED lines=8> */
[----:B-1----:R-:W-:Y:S01]  /*3860*/  FMNMX R16, R19, R16, !PT ;  /* 0x0000001013107209 */ /* 0x002fe20007800000 */
[----:B------:R-:W-:-:S03]  /*3870*/  FMUL R19, R107, UR5 ;  /* 0x000000056b137c20 */ /* 0x000fc60008400000 */
[----:B------:R-:W-:-:S04]  /*3880*/  FMNMX R18, R17, R18, !PT ;  /* 0x0000001211127209 */ /* 0x000fc80007800000 */
        /* <DEDUP_REMOVED lines=14> */
[----:B------:R-:W-:Y:S01]  /*3970*/  STS.U16 [R20+UR17+0x2180], R188 ;  /* 0x002180bc14007988 */ /* 0x000fe20008000411 */
[----:B------:R-:W-:-:S03]  /*3980*/  FMUL R17, R24, UR5 ;  /* 0x0000000518117c20 */ /* 0x000fc60008400000 */
[----:B------:R-:W-:Y:S01]  /*3990*/  FMNMX R18, R19, R18, !PT ;  /* 0x0000001213127209 */ /* 0x000fe20007800000 */
[----:B------:R-:W-:Y:S01]  /*39a0*/  FMUL R19, R123, UR5 ;  /* 0x000000057b137c20 */ /* 0x000fe20008400000 */
[----:B------:R1:W-:Y:S01]  /*39b0*/  STS.U16 [R20+UR17+0x2d80], R223 ;  /* 0x002d80df14007988 */ /* 0x0003e20008000411 */
[----:B------:R-:W-:-:S03]  /*39c0*/  FMNMX R16, R16, R11, !PT ;  /* 0x0000000b10107209 */ /* 0x000fc60007800000 */
[----:B------:R-:W-:Y:S01]  /*39d0*/  FMNMX R18, R19, R18, !PT ;  /* 0x0000001213127209 */ /* 0x000fe20007800000 */
[----:B------:R-:W-:Y:S01]  /*39e0*/  FMUL R19, R126, UR5 ;  /* 0x000000057e137c20 */ /* 0x000fe20008400000 */
[----:B-1----:R-:W-:-:S04]  /*39f0*/  FMUL R20, R25, UR5 ;  /* 0x0000000519147c20 */ /* 0x002fc80008400000 */
[----:B------:R-:W-:Y:S02]  /*3a00*/  FMNMX R18, R19, R18, !PT ;  /* 0x0000001213127209 */ /* 0x000fe40007800000 */
[----:B------:R-:W-:Y:S01]  /*3a10*/  FMNMX R17, R17, R20, !PT ;  /* 0x0000001411117209 */ /* 0x000fe20007800000 */
[--C-:B------:R-:W-:Y:S01]  /*3a20*/  FFMA R20, R104, UR5, -R16.reuse ;  /* 0x0000000568147c23 */ /* 0x100fe20008000810 */
[----:B------:R-:W-:-:S03]  /*3a30*/  FFMA R19, R105, UR5, -R16 ;  /* 0x0000000569137c23 */ /* 0x000fc60008000810 */
[----:B------:R-:W-:Y:S01]  /*3a40*/  FMUL R20, R20, 1.4426950216293334961 ;  /* 0x3fb8aa3b14147820 */ /* 0x000fe20000400000 */
[----:B------:R-:W-:-:S03]  /*3a50*/  FMUL R19, R19, 1.4426950216293334961 ;  /* 0x3fb8aa3b13137820 */ /* 0x000fc60000400000 */
[----:B------:R1:W-:Y:S02]  /*3a60*/  MUFU.EX2 R205, R20 ;  /* 0x0000001400cd7308 */ /* 0x0003e40000000800 */
[----:B-1----:R-:W-:-:S06]  /*3a70*/  FMUL R20, R127, UR5 ;  /* 0x000000057f147c20 */ /* 0x002fcc0008400000 */
[----:B------:R1:W-:Y:S01]  /*3a80*/  MUFU.EX2 R204, R19 ;  /* 0x0000001300cc7308 */ /* 0x0003e20000000800 */
[----:B------:R-:W-:Y:S01]  /*3a90*/  FMNMX R18, R20, R18, !PT ;  /* 0x0000001214127209 */ /* 0x000fe20007800000 */
[----:B------:R-:W-:Y:S01]  /*3aa0*/  FFMA R20, R108, UR5, -R16 ;  /* 0x000000056c147c23 */ /* 0x000fe20008000810 */
[----:B-1----:R-:W-:-:S03]  /*3ab0*/  FMUL R19, R130, UR5 ;  /* 0x0000000582137c20 */ /* 0x002fc60008400000 */
[----:B------:R-:W-:Y:S01]  /*3ac0*/  FMUL R20, R20, 1.4426950216293334961 ;  /* 0x3fb8aa3b14147820 */ /* 0x000fe20000400000 */
[----:B------:R-:W-:Y:S01]  /*3ad0*/  STL [R1+0x1a8], R246 ;  /* 0x0001a8f601007387 */ /* 0x000fe20000100800 */
[----:B------:R-:W-:Y:S01]  /*3ae0*/  FMNMX R18, R19, R18, !PT ;  /* 0x0000001213127209 */ /* 0x000fe20007800000 */
[----:B------:R-:W-:Y:S02]  /*3af0*/  FFMA R19, R109, UR5, -R16 ;  /* 0x000000056d137c23 */ /* 0x000fe40008000810 */
[----:B------:R1:W-:Y:S02]  /*3b00*/  STL [R1+0x1a4], R247 ;  /* 0x0001a4f701007387 */ /* 0x0003e40000100800 */
[----:B------:R-:W-:Y:S01]  /*3b10*/  FMUL R19, R19, 1.4426950216293334961 ;  /* 0x3fb8aa3b13137820 */ /* 0x000fe20000400000 */
[----:B-1----:R1:W-:Y:S02]  /*3b20*/  MUFU.EX2 R247, R20 ;  /* 0x0000001400f77308 */ /* 0x0023e40000000800 */
        /* <DEDUP_REMOVED lines=17> */
[----:B------:R-:W-:Y:S02]  /*3c40*/  FMUL R20, R20, 1.4426950216293334961 ;  /* 0x3fb8aa3b14147820 */ /* 0x000fe40000400000 */
[----:B------:R-:W-:Y:S01]  /*3c50*/  FMNMX R18, R19, R18, !PT ;  /* 0x0000001213127209 */ /* 0x000fe20007800000 */
[----:B------:R-:W-:Y:S01]  /*3c60*/  FFMA R19, R117, UR5, -R16 ;  /* 0x0000000575137c23 */ /* 0x000fe20008000810 */
[----:B------:R1:W-:Y:S03]  /*3c70*/  MUFU.EX2 R248, R20 ;  /* 0x0000001400f87308 */ /* 0x0003e60000000800 */
[----:B------:R-:W-:Y:S01]  /*3c80*/  FMUL R19, R19, 1.4426950216293334961 ;  /* 0x3fb8aa3b13137820 */ /* 0x000fe20000400000 */
[----:B-1----:R-:W-:-:S04]  /*3c90*/  FMUL R20, R139, UR5 ;  /* 0x000000058b147c20 */ /* 0x002fc80008400000 */
        /* <DEDUP_REMOVED lines=32> */
[----:B-1----:R-:W-:Y:S01]  /*3ea0*/  FMUL R19, R28, UR5 ;  /* 0x000000051c137c20 */ /* 0x002fe20008400000 */
[----:B------:R-:W-:-:S04]  /*3eb0*/  FFMA R20, R132, UR5, -R16 ;  /* 0x0000000584147c23 */ /* 0x000fc80008000810 */
[----:B------:R-:W-:Y:S02]  /*3ec0*/  FMNMX R19, R19, R17, !PT ;  /* 0x0000001113137209 */ /* 0x000fe40007800000 */
[----:B------:R-:W1:Y:S01]  /*3ed0*/  SHFL.BFLY PT, R17, R18, 0x2, 0x1f ;  /* 0x0c401f0012117f89 */ /* 0x000e6200000e0000 */
[----:B------:R-:W-:-:S04]  /*3ee0*/  FMUL R20, R20, 1.4426950216293334961 ;  /* 0x3fb8aa3b14147820 */ /* 0x000fc80000400000 */
[----:B------:R2:W-:Y:S02]  /*3ef0*/  MUFU.EX2 R6, R20 ;  /* 0x0000001400067308 */ /* 0x0005e40000000800 */
[----:B--2---:R-:W-:-:S05]  /*3f00*/  FMUL R20, R29, UR5 ;  /* 0x000000051d147c20 */ /* 0x004fca0008400000 */
[----:B------:R-:W-:Y:S01]  /*3f10*/  FMNMX R19, R20, R19, !PT ;  /* 0x0000001314137209 */ /* 0x000fe20007800000 */
[----:B------:R-:W-:Y:S01]  /*3f20*/  FMUL R20, R32, UR5 ;  /* 0x0000000520147c20 */ /* 0x000fe20008400000 */
[----:B------:R-:W-:-:S04]  /*3f30*/  FFMA R21, R133, UR5, -R16 ;  /* 0x0000000585157c23 */ /* 0x000fc80008000810 */
[----:B------:R-:W-:Y:S01]  /*3f40*/  FMNMX R19, R20, R19, !PT ;  /* 0x0000001314137209 */ /* 0x000fe20007800000 */
[----:B------:R-:W-:Y:S01]  /*3f50*/  FMUL R20, R33, UR5 ;  /* 0x0000000521147c20 */ /* 0x000fe20008400000 */
[----:B-1----:R-:W-:Y:S01]  /*3f60*/  FMNMX R17, R18, R17, !PT ;  /* 0x0000001112117209 */ /* 0x002fe20007800000 */
[----:B------:R-:W-:Y:S01]  /*3f70*/  FMUL R18, R36, UR5 ;  /* 0x0000000524127c20 */ /* 0x000fe20008400000 */
[----:B------:R-:W-:Y:S02]  /*3f80*/  FMUL R21, R21, 1.4426950216293334961 ;  /* 0x3fb8aa3b15157820 */ /* 0x000fe40000400000 */
[----:B------:R-:W-:Y:S01]  /*3f90*/  FMNMX R19, R20, R19, !PT ;  /* 0x0000001314137209 */ /* 0x000fe20007800000 */
[----:B------:R-:W-:Y:S01]  /*3fa0*/  FMUL R20, R37, UR5 ;  /* 0x0000000525147c20 */ /* 0x000fe20008400000 */
[----:B0-----:R-:W-:Y:S02]  /*3fb0*/  FFMA R217, R97, UR5, -R16 ;  /* 0x0000000561d97c23 */ /* 0x001fe40008000810 */
[----:B------:R-:W-:Y:S01]  /*3fc0*/  FMNMX R18, R18, R19, !PT ;  /* 0x0000001312127209 */ /* 0x000fe20007800000 */
[----:B------:R0:W-:Y:S01]  /*3fd0*/  MUFU.EX2 R189, R21 ;  /* 0x0000001500bd7308 */ /* 0x0001e20000000800 */
[----:B------:R-:W-:-:S02]  /*3fe0*/  FMUL R97, R26, UR5 ;  /* 0x000000051a617c20 */ /* 0x000fc40008400000 */
[----:B------:R-:W-:Y:S01]  /*3ff0*/  FMNMX R18, R20, R18, !PT ;  /* 0x0000001214127209 */ /* 0x000fe20007800000 */
[----:B------:R-:W-:Y:S01]  /*4000*/  FMUL R20, R40, UR5 ;  /* 0x0000000528147c20 */ /* 0x000fe20008400000 */
[----:B0-----:R-:W-:-:S04]  /*4010*/  FMUL R21, R27, UR5 ;  /* 0x000000051b157c20 */ /* 0x001fc80008400000 */
[----:B------:R-:W-:Y:S02]  /*4020*/  FMNMX R20, R20, R18, !PT ;  /* 0x0000001214147209 */ /* 0x000fe40007800000 */
        /* <DEDUP_REMOVED lines=12> */
[----:B------:R-:W0:Y:S04]  /*40f0*/  SHFL.BFLY PT, R19, R17, 0x1, 0x1f ;  /* 0x0c201f0011137f89 */ /* 0x000e2800000e0000 */
        /* <DEDUP_REMOVED lines=8> */
[----:B0-----:R-:W-:-:S04]  /*4180*/  FMNMX R17, R17, R19, !PT ;  /* 0x0000001311117209 */ /* 0x001fc80007800000 */
[----:B------:R-:W-:Y:S01]  /*4190*/  FMNMX R20, R21, R20, !PT ;  /* 0x0000001415147209 */ /* 0x000fe20007800000 */
[----:B------:R-:W-:Y:S01]  /*41a0*/  FMUL R21, R61, UR5 ;  /* 0x000000053d157c20 */ /* 0x000fe20008400000 */
[----:B------:R-:W-:Y:S01]  /*41b0*/  FMUL R22, R64, UR5 ;  /* 0x0000000540167c20 */ /* 0x000fe20008400000 */
[----:B------:R-:W-:-:S03]  /*41c0*/  FMNMX R17, R17, R0, !PT ;  /* 0x0000000011117209 */ /* 0x000fc60007800000 */
[----:B------:R-:W-:Y:S01]  /*41d0*/  FMNMX R21, R21, R20, !PT ;  /* 0x0000001415157209 */ /* 0x000fe20007800000 */
[----:B------:R-:W-:Y:S01]  /*41e0*/  FMUL R23, R65, UR5 ;  /* 0x0000000541177c20 */ /* 0x000fe20008400000 */
[--C-:B------:R-:W-:Y:S02]  /*41f0*/  FFMA R184, R88, UR5, -R16.reuse ;  /* 0x0000000558b87c23 */ /* 0x100fe40008000810 */
[----:B------:R-:W-:Y:S01]  /*4200*/  FMNMX R22, R22, R21, !PT ;  /* 0x0000001516167209 */ /* 0x000fe20007800000 */
[--C-:B------:R-:W-:Y:S01]  /*4210*/  FFMA R90, R90, UR5, -R17.reuse ;  /* 0x000000055a5a7c23 */ /* 0x100fe20008000811 */
[----:B------:R-:W-:Y:S02]  /*4220*/  FMUL R88, R68, UR5 ;  /* 0x0000000544587c20 */ /* 0x000fe40008400000 */
[----:B------:R-:W-:Y:S01]  /*4230*/  FMNMX R23, R23, R22, !PT ;  /* 0x0000001617177209 */ /* 0x000fe20007800000 */
[----:B------:R-:W-:Y:S01]  /*4240*/  FFMA R186, R89, UR5, -R16 ;  /* 0x0000000559ba7c23 */ /* 0x000fe20008000810 */
[----:B------:R-:W-:Y:S01]  /*4250*/  FMUL R90, R90, 1.4426950216293334961 ;  /* 0x3fb8aa3b5a5a7820 */ /* 0x000fe20000400000 */
[----:B------:R-:W-:Y:S01]  /*4260*/  FFMA R91, R91, UR5, -R17 ;  /* 0x000000055b5b7c23 */ /* 0x000fe20008000811 */
[----:B------:R-:W-:Y:S01]  /*4270*/  FMUL R89, R69, UR5 ;  /* 0x0000000545597c20 */ /* 0x000fe20008400000 */
[----:B------:R-:W-:Y:S01]  /*4280*/  FMNMX R88, R88, R23, !PT ;  /* 0x0000001758587209 */ /* 0x000fe20007800000 */
[----:B------:R0:W-:Y:S01]  /*4290*/  MUFU.EX2 R128, R90 ;  /* 0x0000005a00807308 */ /* 0x0001e20000000800 */
[----:B------:R-:W-:-:S02]  /*42a0*/  FMUL R91, R91, 1.4426950216293334961 ;  /* 0x3fb8aa3b5b5b7820 */ /* 0x000fc40000400000 */
[----:B------:R-:W-:Y:S01]  /*42b0*/  FMNMX R89, R89, R88, !PT ;  /* 0x0000005859597209 */ /* 0x000fe20007800000 */
[----:B0-----:R-:W-:-:S04]  /*42c0*/  FMUL R90, R72, UR5 ;  /* 0x00000005485a7c20 */ /* 0x001fc80008400000 */
[----:B------:R0:W1:Y:S01]  /*42d0*/  MUFU.EX2 R133, R91 ;  /* 0x0000005b00857308 */ /* 0x0000620000000800 */
[--C-:B------:R-:W-:Y:S01]  /*42e0*/  FFMA R185, R92, UR5, -R16.reuse ;  /* 0x000000055cb97c23 */ /* 0x100fe20008000810 */
[--C-:B------:R-:W-:Y:S01]  /*42f0*/  FFMA R94, R94, UR5, -R17.reuse ;  /* 0x000000055e5e7c23 */ /* 0x100fe20008000811 */
[----:B------:R-:W-:Y:S01]  /*4300*/  FMNMX R90, R90, R89, !PT ;  /* 0x000000595a5a7209 */ /* 0x000fe20007800000 */
[----:B------:R-:W-:Y:S01]  /*4310*/  FMUL R92, R76, UR5 ;  /* 0x000000054c5c7c20 */ /* 0x000fe20008400000 */
[----:B0-----:R-:W-:Y:S01]  /*4320*/  FMUL R91, R73, UR5 ;  /* 0x00000005495b7c20 */ /* 0x001fe20008400000 */
[--C-:B------:R-:W-:Y:S01]  /*4330*/  FFMA R136, R136, UR5, -R16.reuse ;  /* 0x0000000588887c23 */ /* 0x100fe20008000810 */
[----:B------:R-:W-:Y:S01]  /*4340*/  FFMA R187, R93, UR5, -R16 ;  /* 0x000000055dbb7c23 */ /* 0x000fe20008000810 */
[----:B------:R-:W-:Y:S02]  /*4350*/  FMUL R94, R94, 1.4426950216293334961 ;  /* 0x3fb8aa3b5e5e7820 */ /* 0x000fe40000400000 */
[----:B------:R-:W-:Y:S01]  /*4360*/  FMNMX R91, R91, R90, !PT ;  /* 0x0000005a5b5b7209 */ /* 0x000fe20007800000 */
[----:B------:R-:W-:Y:S01]  /*4370*/  FFMA R95, R95, UR5, -R17 ;  /* 0x000000055f5f7c23 */ /* 0x000fe20008000811 */
[----:B------:R-:W-:Y:S01]  /*4380*/  FMUL R93, R77, UR5 ;  /* 0x000000054d5d7c20 */ /* 0x000fe20008400000 */
[----:B------:R-:W-:Y:S01]  /*4390*/  FMUL R136, R136, 1.4426950216293334961 ;  /* 0x3fb8aa3b88887820 */ /* 0x000fe20000400000 */
[----:B------:R-:W-:Y:S01]  /*43a0*/  FMNMX R92, R92, R91, !PT ;  /* 0x0000005b5c5c7209 */ /* 0x000fe20007800000 */
[----:B------:R0:W2:Y:S01]  /*43b0*/  MUFU.EX2 R132, R94 ;  /* 0x0000005e00847308 */ /* 0x0000a20000000800 */
[----:B------:R-:W-:-:S02]  /*43c0*/  FMUL R95, R95, 1.4426950216293334961 ;  /* 0x3fb8aa3b5f5f7820 */ /* 0x000fc40000400000 */
[----:B------:R-:W-:Y:S01]  /*43d0*/  FMNMX R93, R93, R92, !PT ;  /* 0x0000005c5d5d7209 */ /* 0x000fe20007800000 */
[----:B0-----:R-:W-:-:S04]  /*43e0*/  FMUL R94, R80, UR5 ;  /* 0x00000005505e7c20 */ /* 0x001fc80008400000 */
[----:B------:R-:W-:Y:S01]  /*43f0*/  MUFU.EX2 R252, R136 ;  /* 0x0000008800fc7308 */ /* 0x000fe20000000800 */
[----:B------:R-:W-:Y:S01]  /*4400*/  FFMA R188, R96, UR5, -R16 ;  /* 0x0000000560bc7c23 */ /* 0x000fe20008000810 */
[----:B------:R-:W-:-:S06]  /*4410*/  FMNMX R94, R94, R93, !PT ;  /* 0x0000005d5e5e7209 */ /* 0x000fcc0007800000 */
[----:B------:R0:W-:Y:S01]  /*4420*/  MUFU.EX2 R136, R95 ;  /* 0x0000005f00887308 */ /* 0x0001e20000000800 */
[----:B------:R-:W-:Y:S01]  /*4430*/  FMUL R96, R84, UR5 ;  /* 0x0000000554607c20 */ /* 0x000fe20008400000 */
[----:B------:R-:W-:Y:S01]  /*4440*/  FFMA R221, R101, UR5, -R16 ;  /* 0x0000000565dd7c23 */ /* 0x000fe20008000810 */
[----:B0-----:R-:W-:Y:S01]  /*4450*/  FMUL R95, R81, UR5 ;  /* 0x00000005515f7c20 */ /* 0x001fe20008400000 */
[----:B------:R-:W-:Y:S01]  /*4460*/  FFMA R106, R106, UR5, -R17 ;  /* 0x000000056a6a7c23 */ /* 0x000fe20008000811 */
[----:B------:R-:W-:-:S03]  /*4470*/  FMUL R101, R85, UR5 ;  /* 0x0000000555657c20 */ /* 0x000fc60008400000 */
[----:B------:R-:W-:Y:S01]  /*4480*/  FMNMX R95, R95, R94, !PT ;  /* 0x0000005e5f5f7209 */ /* 0x000fe20007800000 */
[----:B------:R-:W-:-:S03]  /*4490*/  FMUL R106, R106, 1.4426950216293334961 ;  /* 0x3fb8aa3b6a6a7820 */ /* 0x000fc60000400000 */
[----:B------:R-:W-:-:S04]  /*44a0*/  FMNMX R96, R96, R95, !PT ;  /* 0x0000005f60607209 */ /* 0x000fc80007800000 */
[----:B------:R-:W-:Y:S01]  /*44b0*/  FMNMX R101, R101, R96, !PT ;  /* 0x0000006065657209 */ /* 0x000fe20007800000 */
[----:B------:R0:W-:Y:S04]  /*44c0*/  MUFU.EX2 R20, R106 ;  /* 0x0000006a00147308 */ /* 0x0001e80000000800 */
[----:B0-----:R-:W0:Y:S01]  /*44d0*/  SHFL.BFLY PT, R106, R101, 0x2, 0x1f ;  /* 0x0c401f00656a7f89 */ /* 0x001e2200000e0000 */
[----:B------:R-:W-:Y:S01]  /*44e0*/  FFMA R140, R140, UR5, -R16 ;  /* 0x000000058c8c7c23 */ /* 0x000fe20008000810 */
[----:B------:R-:W-:-:S03]  /*44f0*/  FFMA R99, R99, UR5, -R17 ;  /* 0x0000000563637c23 */ /* 0x000fc60008000811 */
[----:B------:R-:W-:Y:S01]  /*4500*/  FMUL R140, R140, 1.4426950216293334961 ;  /* 0x3fb8aa3b8c8c7820 */ /* 0x000fe20000400000 */
[----:B------:R-:W-:Y:S01]  /*4510*/  FMUL R99, R99, 1.4426950216293334961 ;  /* 0x3fb8aa3b63637820 */ /* 0x000fe20000400000 */
[--C-:B------:R-:W-:Y:S01]  /*4520*/  FFMA R107, R107, UR5, -R17.reuse ;  /* 0x000000056b6b7c23 */ /* 0x100fe20008000811 */
[--C-:B------:R-:W-:Y:S01]  /*4530*/  FFMA R102, R102, UR5, -R17.reuse ;  /* 0x0000000566667c23 */ /* 0x100fe20008000811 */
[----:B------:R-:W-:Y:S01]  /*4540*/  MUFU.EX2 R224, R140 ;  /* 0x0000008c00e07308 */ /* 0x000fe20000000800 */
[----:B------:R-:W-:Y:S01]  /*4550*/  FFMA R219, R100, UR5, -R16 ;  /* 0x0000000564db7c23 */ /* 0x000fe20008000810 */
[----:B------:R-:W-:Y:S01]  /*4560*/  FMUL R107, R107, 1.4426950216293334961 ;  /* 0x3fb8aa3b6b6b7820 */ /* 0x000fe20000400000 */
[----:B------:R-:W-:Y:S01]  /*4570*/  FMUL R102, R102, 1.4426950216293334961 ;  /* 0x3fb8aa3b66667820 */ /* 0x000fe20000400000 */
[----:B------:R-:W-:-:S04]  /*4580*/  FFMA R103, R103, UR5, -R17 ;  /* 0x0000000567677c23 */ /* 0x000fc80008000811 */
[----:B------:R3:W-:Y:S01]  /*4590*/  MUFU.EX2 R140, R99 ;  /* 0x00000063008c7308 */ /* 0x0007e20000000800 */
[----:B------:R-:W-:Y:S01]  /*45a0*/  FMUL R100, R31, UR5 ;  /* 0x000000051f647c20 */ /* 0x000fe20008400000 */
[----:B------:R-:W-:Y:S01]  /*45b0*/  FFMA R223, R141, UR5, -R16 ;  /* 0x000000058ddf7c23 */ /* 0x000fe20008000810 */
[----:B---3--:R-:W-:Y:S01]  /*45c0*/  FMUL R99, R30, UR5 ;  /* 0x000000051e637c20 */ /* 0x008fe20008400000 */
[----:B0-----:R-:W-:-:S04]  /*45d0*/  FMNMX R106, R101, R106, !PT ;  /* 0x0000006a656a7209 */ /* 0x001fc80007800000 */
[----:B------:R0:W-:Y:S01]  /*45e0*/  MUFU.EX2 R141, R102 ;  /* 0x00000066008d7308 */ /* 0x0001e20000000800 */
[----:B------:R-:W-:Y:S01]  /*45f0*/  FMUL R103, R103, 1.4426950216293334961 ;  /* 0x3fb8aa3b67677820 */ /* 0x000fe20000400000 */
[----:B------:R-:W-:Y:S01]  /*4600*/  FMNMX R99, R99, R97, !PT ;  /* 0x0000006163637209 */ /* 0x000fe20007800000 */
[----:B------:R-:W-:-:S05]  /*4610*/  FFMA R222, R144, UR5, -R16 ;  /* 0x0000000590de7c23 */ /* 0x000fca0008000810 */
[----:B------:R3:W-:Y:S01]  /*4620*/  MUFU.EX2 R21, R107 ;  /* 0x0000006b00157308 */ /* 0x0007e20000000800 */
[----:B0-----:R-:W-:Y:S01]  /*4630*/  FMUL R102, R34, UR5 ;  /* 0x0000000522667c20 */ /* 0x001fe20008400000 */
[----:B------:R-:W-:Y:S01]  /*4640*/  FMNMX R100, R100, R99, !PT ;  /* 0x0000006364647209 */ /* 0x000fe20007800000 */
[----:B---3--:R-:W0:Y:S05]  /*4650*/  SHFL.BFLY PT, R107, R106, 0x1, 0x1f ;  /* 0x0c201f006a6b7f89 */ /* 0x008e2a00000e0000 */
[----:B------:R3:W-:Y:S01]  /*4660*/  MUFU.EX2 R144, R103 ;  /* 0x0000006700907308 */ /* 0x0007e20000000800 */
[----:B------:R-:W-:Y:S01]  /*4670*/  FMNMX R102, R102, R100, !PT ;  /* 0x0000006466667209 */ /* 0x000fe20007800000 */
[----:B------:R-:W-:Y:S01]  /*4680*/  FMUL R104, R38, UR5 ;  /* 0x0000000526687c20 */ /* 0x000fe20008400000 */
[----:B---3--:R-:W-:Y:S01]  /*4690*/  FMUL R103, R35, UR5 ;  /* 0x0000000523677c20 */ /* 0x008fe20008400000 */
[----:B------:R-:W-:-:S04]  /*46a0*/  FMUL R105, R39, UR5 ;  /* 0x0000000527697c20 */ /* 0x000fc80008400000 */
[----:B------:R-:W-:Y:S01]  /*46b0*/  FMNMX R102, R103, R102, !PT ;  /* 0x0000006667667209 */ /* 0x000fe20007800000 */
[----:B------:R-:W-:-:S03]  /*46c0*/  FFMA R110, R110, UR5, -R17 ;  /* 0x000000056e6e7c23 */ /* 0x000fc60008000811 */
[----:B------:R-:W-:Y:S01]  /*46d0*/  FMNMX R104, R104, R102, !PT ;  /* 0x0000006668687209 */ /* 0x000fe20007800000 */
[----:B------:R-:W-:-:S03]  /*46e0*/  FMUL R108, R42, UR5 ;  /* 0x000000052a6c7c20 */ /* 0x000fc60008400000 */
[----:B------:R-:W-:Y:S01]  /*46f0*/  FMNMX R105, R105, R104, !PT ;  /* 0x0000006869697209 */ /* 0x000fe20007800000 */
[----:B------:R-:W-:Y:S01]  /*4700*/  FMUL R110, R110, 1.4426950216293334961 ;  /* 0x3fb8aa3b6e6e7820 */ /* 0x000fe20000400000 */
[----:B------:R-:W-:Y:S02]  /*4710*/  FMUL R109, R43, UR5 ;  /* 0x000000052b6d7c20 */ /* 0x000fe40008400000 */
[----:B------:R-:W-:Y:S01]  /*4720*/  FMNMX R108, R108, R105, !PT ;  /* 0x000000696c6c7209 */ /* 0x000fe20007800000 */
[----:B------:R3:W-:Y:S01]  /*4730*/  MUFU.EX2 R22, R110 ;  /* 0x0000006e00167308 */ /* 0x0007e20000000800 */
[----:B0-----:R-:W-:Y:S02]  /*4740*/  FMNMX R107, R106, R107, !PT ;  /* 0x0000006b6a6b7209 */ /* 0x001fe40007800000 */
[----:B------:R-:W-:Y:S01]  /*4750*/  FMNMX R108, R109, R108, !PT ;  /* 0x0000006c6d6c7209 */ /* 0x000fe20007800000 */
[----:B------:R-:W-:Y:S01]  /*4760*/  FMUL R109, R46, UR5 ;  /* 0x000000052e6d7c20 */ /* 0x000fe20008400000 */
[----:B------:R-:W-:Y:S01]  /*4770*/  FMNMX R107, R107, R2, !PT ;  /* 0x000000026b6b7209 */ /* 0x000fe20007800000 */
[----:B---3--:R-:W-:-:S03]  /*4780*/  FFMA R110, R151, UR5, -R17 ;  /* 0x00000005976e7c23 */ /* 0x008fc60008000811 */
[----:B------:R-:W-:Y:S01]  /*4790*/  FMNMX R109, R109, R108, !PT ;  /* 0x0000006c6d6d7209 */ /* 0x000fe20007800000 */
[----:B------:R-:W-:Y:S01]  /*47a0*/  FMUL R110, R110, 1.4426950216293334961 ;  /* 0x3fb8aa3b6e6e7820 */ /* 0x000fe20000400000 */
[----:B------:R-:W-:Y:S01]  /*47b0*/  FADD R108, -R17, R0 ;  /* 0x00000000116c7221 */ /* 0x000fe20000000100 */
[--C-:B------:R-:W-:Y:S02]  /*47c0*/  FFMA R24, R24, UR5, -R107.reuse ;  /* 0x0000000518187c23 */ /* 0x100fe4000800086b */
[----:B------:R0:W-:Y:S01]  /*47d0*/  MUFU.EX2 R0, R110 ;  /* 0x0000006e00007308 */ /* 0x0001e20000000800 */
[----:B------:R-:W-:Y:S01]  /*47e0*/  FFMA R25, R25, UR5, -R107 ;  /* 0x0000000519197c23 */ /* 0x000fe2000800086b */
[----:B------:R-:W-:Y:S01]  /*47f0*/  FMUL R240, R24, 1.4426950216293334961 ;  /* 0x3fb8aa3b18f07820 */ /* 0x000fe20000400000 */
[----:B------:R-:W-:Y:S01]  /*4800*/  FMUL R24, R50, UR5 ;  /* 0x0000000532187c20 */ /* 0x000fe20008400000 */
[----:B0-----:R-:W-:Y:S01]  /*4810*/  FMUL R110, R47, UR5 ;  /* 0x000000052f6e7c20 */ /* 0x001fe20008400000 */
[----:B------:R-:W-:Y:S01]  /*4820*/  FMUL R241, R25, 1.4426950216293334961 ;  /* 0x3fb8aa3b19f17820 */ /* 0x000fe20000400000 */
[----:B------:R-:W-:-:S03]  /*4830*/  FMUL R25, R51, UR5 ;  /* 0x0000000533197c20 */ /* 0x000fc60008400000 */
[----:B------:R-:W-:-:S04]  /*4840*/  FMNMX R109, R110, R109, !PT ;  /* 0x0000006d6e6d7209 */ /* 0x000fc80007800000 */
        /* <DEDUP_REMOVED lines=37> */
[----:B------:R-:W-:-:S05]  /*4aa0*/  FMNMX R24, R25, R24, !PT ;  /* 0x0000001819187209 */ /* 0x000fca0007800000 */
[----:B------:R-:W0:Y:S01]  /*4ab0*/  SHFL.BFLY PT, R25, R24, 0x2, 0x1f ;  /* 0x0c401f0018197f89 */ /* 0x000e2200000e0000 */
[----:B------:R-:W-:Y:S01]  /*4ac0*/  FFMA R137, R137, UR5, -R16 ;  /* 0x0000000589897c23 */ /* 0x000fe20008000810 */
[----:B------:R-:W-:-:S03]  /*4ad0*/  FFMA R98, R98, UR5, -R17 ;  /* 0x0000000562627c23 */ /* 0x000fc60008000811 */
[----:B------:R-:W-:Y:S01]  /*4ae0*/  FMUL R137, R137, 1.4426950216293334961 ;  /* 0x3fb8aa3b89897820 */ /* 0x000fe20000400000 */
[----:B------:R-:W-:Y:S01]  /*4af0*/  FMUL R98, R98, 1.4426950216293334961 ;  /* 0x3fb8aa3b62627820 */ /* 0x000fe20000400000 */
[----:B0-----:R-:W-:-:S05]  /*4b00*/  FMNMX R24, R24, R25, !PT ;  /* 0x0000001918187209 */ /* 0x001fca0007800000 */
[----:B------:R-:W0:Y:S01]  /*4b10*/  SHFL.BFLY PT, R25, R24, 0x1, 0x1f ;  /* 0x0c201f0018197f89 */ /* 0x000e2200000e0000 */
[----:B------:R-:W-:Y:S01]  /*4b20*/  MUFU.EX2 R236, R137 ;  /* 0x0000008900ec7308 */ /* 0x000fe20000000800 */
[----:B------:R-:W-:-:S07]  /*4b30*/  FFMA R131, R131, UR5, -R17 ;  /* 0x0000000583837c23 */ /* 0x000fce0008000811 */
[----:B------:R3:W-:Y:S02]  /*4b40*/  MUFU.EX2 R137, R98 ;  /* 0x0000006200897308 */ /* 0x0007e40000000800 */
[----:B---3--:R-:W-:-:S04]  /*4b50*/  FFMA R98, R130, UR5, -R17 ;  /* 0x0000000582627c23 */ /* 0x008fc80008000811 */
[----:B------:R-:W-:Y:S01]  /*4b60*/  FMUL R98, R98, 1.4426950216293334961 ;  /* 0x3fb8aa3b62627820 */ /* 0x000fe20000400000 */
[--C-:B------:R-:W-:Y:S01]  /*4b70*/  FFMA R134, R134, UR5, -R17.reuse ;  /* 0x0000000586867c23 */ /* 0x100fe20008000811 */
[----:B0-----:R-:W-:Y:S02]  /*4b80*/  FMNMX R25, R24, R25, !PT ;  /* 0x0000001918197209 */ /* 0x001fe40007800000 */
[----:B------:R0:W-:Y:S01]  /*4b90*/  MUFU.EX2 R96, R98 ;  /* 0x0000006200607308 */ /* 0x0001e20000000800 */
[----:B------:R-:W-:Y:S01]  /*4ba0*/  FADD R24, -R107, R2 ;  /* 0x000000026b187221 */ /* 0x000fe20000000100 */
[----:B------:R-:W-:Y:S01]  /*4bb0*/  FFMA R138, R138, UR5, -R17 ;  /* 0x000000058a8a7c23 */ /* 0x000fe20008000811 */
[----:B0-----:R-:W-:Y:S02]  /*4bc0*/  FMUL R98, R131, 1.4426950216293334961 ;  /* 0x3fb8aa3b83627820 */ /* 0x001fe40000400000 */
[----:B------:R-:W-:-:S03]  /*4bd0*/  FMUL R24, R24, 1.4426950216293334961 ;  /* 0x3fb8aa3b18187820 */ /* 0x000fc60000400000 */
[----:B------:R0:W-:Y:S01]  /*4be0*/  MUFU.EX2 R97, R98 ;  /* 0x0000006200617308 */ /* 0x0001e20000000800 */
[--C-:B------:R-:W-:Y:S01]  /*4bf0*/  FFMA R28, R28, UR5, -R107.reuse ;  /* 0x000000051c1c7c23 */ /* 0x100fe2000800086b */
[----:B------:R-:W-:Y:S01]  /*4c00*/  FMUL R100, R138, 1.4426950216293334961 ;  /* 0x3fb8aa3b8a647820 */ /* 0x000fe20000400000 */
[----:B------:R-:W-:Y:S01]  /*4c10*/  FFMA R29, R29, UR5, -R107 ;  /* 0x000000051d1d7c23 */ /* 0x000fe2000800086b */
[----:B0-----:R-:W-:Y:S01]  /*4c20*/  FMUL R98, R134, 1.4426950216293334961 ;  /* 0x3fb8aa3b86627820 */ /* 0x001fe20000400000 */
[----:B------:R-:W-:-:S03]  /*4c30*/  FMNMX R134, R25, R3, !PT ;  /* 0x0000000319867209 */ /* 0x000fc60007800000 */
[----:B------:R0:W-:Y:S01]  /*4c40*/  MUFU.EX2 R138, R24 ;  /* 0x00000018008a7308 */ /* 0x0001e20000000800 */
[----:B------:R-:W-:Y:S01]  /*4c50*/  FMUL R28, R28, 1.4426950216293334961 ;  /* 0x3fb8aa3b1c1c7820 */ /* 0x000fe20000400000 */
[----:B------:R-:W-:Y:S01]  /*4c60*/  FFMA R111, R111, UR5, -R17 ;  /* 0x000000056f6f7c23 */ /* 0x000fe20008000811 */
[----:B------:R-:W-:Y:S01]  /*4c70*/  FMUL R29, R29, 1.4426950216293334961 ;  /* 0x3fb8aa3b1d1d7820 */ /* 0x000fe20000400000 */
[--C-:B------:R-:W-:Y:S01]  /*4c80*/  FFMA R41, R41, UR5, -R107.reuse ;  /* 0x0000000529297c23 */ /* 0x100fe2000800086b */
[----:B------:R-:W-:Y:S01]  /*4c90*/  FFMA R44, R44, UR5, -R107 ;  /* 0x000000052c2c7c23 */ /* 0x000fe2000800086b */
[--C-:B0-----:R-:W-:Y:S02]  /*4ca0*/  FFMA R24, R39, UR5, -R134.reuse ;  /* 0x0000000527187c23 */ /* 0x101fe40008000886 */
[----:B------:R0:W-:Y:S01]  /*4cb0*/  MUFU.EX2 R242, R28 ;  /* 0x0000001c00f27308 */ /* 0x0001e20000000800 */
[----:B------:R-:W-:Y:S01]  /*4cc0*/  FFMA R139, R139, UR5, -R17 ;  /* 0x000000058b8b7c23 */ /* 0x000fe20008000811 */
[----:B------:R-:W-:Y:S01]  /*4cd0*/  FMUL R24, R24, 1.4426950216293334961 ;  /* 0x3fb8aa3b18187820 */ /* 0x000fe20000400000 */
[--C-:B------:R-:W-:Y:S01]  /*4ce0*/  FFMA R26, R26, UR5, -R134.reuse ;  /* 0x000000051a1a7c23 */ /* 0x100fe20008000886 */
[--C-:B------:R-:W-:Y:S01]  /*4cf0*/  FFMA R27, R27, UR5, -R134.reuse ;  /* 0x000000051b1b7c23 */ /* 0x100fe20008000886 */
[----:B------:R-:W-:Y:S01]  /*4d00*/  FMUL R111, R111, 1.4426950216293334961 ;  /* 0x3fb8aa3b6f6f7820 */ /* 0x000fe20000400000 */
[----:B------:R-:W-:Y:S01]  /*4d10*/  FFMA R25, R42, UR5, -R134 ;  /* 0x000000052a197c23 */ /* 0x000fe20008000886 */
[--C-:B0-----:R-:W-:Y:S01]  /*4d20*/  FFMA R28, R33, UR5, -R107.reuse ;  /* 0x00000005211c7c23 */ /* 0x101fe2000800086b */
[----:B------:R-:W-:Y:S01]  /*4d30*/  MUFU.EX2 R240, R240 ;  /* 0x000000f000f07308 */ /* 0x000fe20000000800 */
[----:B------:R-:W-:Y:S01]  /*4d40*/  FMUL R184, R184, 1.4426950216293334961 ;  /* 0x3fb8aa3bb8b87820 */ /* 0x000fe20000400000 */
[----:B------:R-:W-:Y:S01]  /*4d50*/  FMUL R186, R186, 1.4426950216293334961 ;  /* 0x3fb8aa3bbaba7820 */ /* 0x000fe20000400000 */
[----:B------:R-:W-:Y:S01]  /*4d60*/  FMUL R41, R41, 1.4426950216293334961 ;  /* 0x3fb8aa3b29297820 */ /* 0x000fe20000400000 */
[----:B------:R-:W-:Y:S01]  /*4d70*/  FMUL R44, R44, 1.4426950216293334961 ;  /* 0x3fb8aa3b2c2c7820 */ /* 0x000fe20000400000 */
[----:B------:R-:W-:Y:S01]  /*4d80*/  FFMA R45, R45, UR5, -R107 ;  /* 0x000000052d2d7c23 */ /* 0x000fe2000800086b */
[----:B------:R-:W-:-:S02]  /*4d90*/  FMUL R139, R139, 1.4426950216293334961 ;  /* 0x3fb8aa3b8b8b7820 */ /* 0x000fc40000400000 */
[----:B------:R-:W0:Y:S01]  /*4da0*/  MUFU.EX2 R241, R241 ;  /* 0x000000f100f17308 */ /* 0x000e220000000800 */
[----:B------:R-:W-:Y:S01]  /*4db0*/  FMUL R26, R26, 1.4426950216293334961 ;  /* 0x3fb8aa3b1a1a7820 */ /* 0x000fe20000400000 */
[----:B------:R-:W-:Y:S01]  /*4dc0*/  FMUL R27, R27, 1.4426950216293334961 ;  /* 0x3fb8aa3b1b1b7820 */ /* 0x000fe20000400000 */
[----:B------:R-:W-:Y:S01]  /*4dd0*/  FFMA R30, R30, UR5, -R134 ;  /* 0x000000051e1e7c23 */ /* 0x000fe20008000886 */
[----:B------:R-:W-:Y:S01]  /*4de0*/  FFMA R32, R32, UR5, -R107 ;  /* 0x0000000520207c23 */ /* 0x000fe2000800086b */
[----:B------:R-:W-:-:S03]  /*4df0*/  FMUL R25, R25, 1.4426950216293334961 ;  /* 0x3fb8aa3b19197820 */ /* 0x000fc60000400000 */
[----:B------:R3:W-:Y:S01]  /*4e00*/  MUFU.EX2 R243, R29 ;  /* 0x0000001d00f37308 */ /* 0x0007e20000000800 */
[----:B------:R-:W-:Y:S01]  /*4e10*/  FMUL R185, R185, 1.4426950216293334961 ;  /* 0x3fb8aa3bb9b97820 */ /* 0x000fe20000400000 */
[----:B------:R-:W-:Y:S01]  /*4e20*/  FMUL R45, R45, 1.4426950216293334961 ;  /* 0x3fb8aa3b2d2d7820 */ /* 0x000fe20000400000 */
[----:B------:R-:W-:-:S05]  /*4e30*/  FFMA R48, R48, UR5, -R107 ;  /* 0x0000000530307c23 */ /* 0x000fca000800086b */
[----:B------:R4:W-:Y:S01]  /*4e40*/  MUFU.EX2 R42, R24 ;  /* 0x00000018002a7308 */ /* 0x0009e20000000800 */
[----:B---3--:R-:W-:Y:S01]  /*4e50*/  FMUL R29, R28, 1.4426950216293334961 ;  /* 0x3fb8aa3b1c1d7820 */ /* 0x008fe20000400000 */
[----:B------:R-:W-:Y:S01]  /*4e60*/  FFMA R28, R36, UR5, -R107 ;  /* 0x00000005241c7c23 */ /* 0x000fe2000800086b */
[----:B------:R-:W-:Y:S01]  /*4e70*/  FMUL R30, R30, 1.4426950216293334961 ;  /* 0x3fb8aa3b1e1e7820 */ /* 0x000fe20000400000 */
[----:B------:R-:W-:Y:S01]  /*4e80*/  FFMA R31, R31, UR5, -R134 ;  /* 0x000000051f1f7c23 */ /* 0x000fe20008000886 */
[----:B----4-:R-:W-:-:S03]  /*4e90*/  LOP3.LUT R24, R15, 0x40, RZ, 0x3c, !PT ;  /* 0x000000400f187812 */ /* 0x010fc600078e3cff */
[----:B------:R-:W-:Y:S01]  /*4ea0*/  MUFU.EX2 R23, R111 ;  /* 0x0000006f00177308 */ /* 0x000fe20000000800 */
[----:B------:R-:W-:Y:S01]  /*4eb0*/  FFMA R114, R114, UR5, -R17 ;  /* 0x0000000572727c23 */ /* 0x000fe20008000811 */
[----:B------:R-:W-:Y:S01]  /*4ec0*/  FMUL R32, R32, 1.4426950216293334961 ;  /* 0x3fb8aa3b20207820 */ /* 0x000fe20000400000 */
[----:B------:R-:W-:Y:S01]  /*4ed0*/  STS.U16 [R24+UR17+0x2200], R10 ;  /* 0x0022000a18007988 */ /* 0x000fe20008000411 */
[----:B------:R-:W-:-:S04]  /*4ee0*/  FMUL R187, R187, 1.4426950216293334961 ;  /* 0x3fb8aa3bbbbb7820 */ /* 0x000fc80000400000 */
[----:B------:R3:W-:Y:S01]  /*4ef0*/  MUFU.EX2 R36, R29 ;  /* 0x0000001d00247308 */ /* 0x0007e20000000800 */
[----:B------:R-:W-:Y:S01]  /*4f00*/  STS.U16 [R24+UR17+0x2600], R225 ;  /* 0x002600e118007988 */ /* 0x000fe20008000411 */
[----:B------:R-:W-:Y:S01]  /*4f10*/  FMUL R48, R48, 1.4426950216293334961 ;  /* 0x3fb8aa3b30307820 */ /* 0x000fe20000400000 */
[--C-:B------:R-:W-:Y:S02]  /*4f20*/  FFMA R49, R49, UR5, -R107.reuse ;  /* 0x0000000531317c23 */ /* 0x100fe4000800086b */
[----:B------:R-:W-:Y:S03]  /*4f30*/  STS.U16 [R24+UR17+0x2a00], R229 ;  /* 0x002a00e518007988 */ /* 0x000fe60008000411 */
[----:B------:R-:W-:Y:S01]  /*4f40*/  MUFU.EX2 R110, R41 ;  /* 0x00000029006e7308 */ /* 0x000fe20000000800 */
[----:B---3--:R-:W-:Y:S01]  /*4f50*/  FMUL R29, R28, 1.4426950216293334961 ;  /* 0x3fb8aa3b1c1d7820 */ /* 0x008fe20000400000 */
[----:B------:R3:W-:Y:S01]  /*4f60*/  STS.U16 [R24+UR17+0x2e00], R233 ;  /* 0x002e00e918007988 */ /* 0x0007e20008000411 */
[----:B------:R-:W-:-:S05]  /*4f70*/  FFMA R28, R37, UR5, -R107 ;  /* 0x00000005251c7c23 */ /* 0x000fca000800086b */
[----:B------:R-:W-:Y:S01]  /*4f80*/  MUFU.EX2 R111, R44 ;  /* 0x0000002c006f7308 */ /* 0x000fe20000000800 */
[----:B------:R-:W-:Y:S01]  /*4f90*/  FMUL R31, R31, 1.4426950216293334961 ;  /* 0x3fb8aa3b1f1f7820 */ /* 0x000fe20000400000 */
[----:B---3--:R-:W-:-:S06]  /*4fa0*/  LOP3.LUT R24, R15, 0x50, RZ, 0x3c, !PT ;  /* 0x000000500f187812 */ /* 0x008fcc00078e3cff */
[----:B------:R-:W-:Y:S01]  /*4fb0*/  MUFU.EX2 R184, R184 ;  /* 0x000000b800b87308 */ /* 0x000fe20000000800 */
[----:B------:R-:W-:Y:S01]  /*4fc0*/  FFMA R34, R34, UR5, -R134 ;  /* 0x0000000522227c23 */ /* 0x000fe20008000886 */
[----:B------:R-:W-:-:S06]  /*4fd0*/  FMUL R114, R114, 1.4426950216293334961 ;  /* 0x3fb8aa3b72727820 */ /* 0x000fcc0000400000 */
[----:B------:R-:W3:Y:S01]  /*4fe0*/  MUFU.EX2 R186, R186 ;  /* 0x000000ba00ba7308 */ /* 0x000ee20000000800 */
[----:B------:R-:W-:Y:S01]  /*4ff0*/  FMUL R188, R188, 1.4426950216293334961 ;  /* 0x3fb8aa3bbcbc7820 */ /* 0x000fe20000400000 */
[----:B------:R-:W-:-:S06]  /*5000*/  FMUL R49, R49, 1.4426950216293334961 ;  /* 0x3fb8aa3b31317820 */ /* 0x000fcc0000400000 */
[----:B------:R-:W-:Y:S01]  /*5010*/  MUFU.EX2 R101, R139 ;  /* 0x0000008b00657308 */ /* 0x000fe20000000800 */
[----:B------:R-:W-:Y:S07]  /*5020*/  STS.U16 [R24+UR17+0x2280], R12 ;  /* 0x0022800c18007988 */ /* 0x000fee0008000411 */
[----:B------:R-:W-:Y:S01]  /*5030*/  MUFU.EX2 R41, R26 ;  /* 0x0000001a00297308 */ /* 0x000fe20000000800 */
[----:B------:R-:W-:Y:S07]  /*5040*/  STS.U16 [R24+UR17+0x2680], R226 ;  /* 0x002680e218007988 */ /* 0x000fee0008000411 */
[----:B------:R4:W-:Y:S01]  /*5050*/  MUFU.EX2 R44, R27 ;  /* 0x0000001b002c7308 */ /* 0x0009e20000000800 */
[----:B------:R-:W-:Y:S07]  /*5060*/  STS.U16 [R24+UR17+0x2a80], R230 ;  /* 0x002a80e618007988 */ /* 0x000fee0008000411 */
[----:B------:R1:W-:Y:S01]  /*5070*/  MUFU.EX2 R139, R25 ;  /* 0x00000019008b7308 */ /* 0x0003e20000000800 */
[----:B----4-:R-:W-:Y:S01]  /*5080*/  LOP3.LUT R27, R15, 0x70, RZ, 0x3c, !PT ;  /* 0x000000700f1b7812 */ /* 0x010fe200078e3cff */
[----:B------:R-:W-:Y:S01]  /*5090*/  STS.U16 [R24+UR17+0x2e80], R216 ;  /* 0x002e80d818007988 */ /* 0x000fe20008000411 */
[----:B------:R-:W-:-:S05]  /*50a0*/  FMUL R34, R34, 1.4426950216293334961 ;  /* 0x3fb8aa3b22227820 */ /* 0x000fca0000400000 */
[----:B------:R-:W-:Y:S01]  /*50b0*/  MUFU.EX2 R112, R45 ;  /* 0x0000002d00707308 */ /* 0x000fe20000000800 */
[----:B-1----:R-:W-:Y:S01]  /*50c0*/  LOP3.LUT R25, R15, 0x60, RZ, 0x3c, !PT ;  /* 0x000000600f197812 */ /* 0x002fe200078e3cff */
[----:B------:R-:W-:-:S06]  /*50d0*/  FMUL R217, R217, 1.4426950216293334961 ;  /* 0x3fb8aa3bd9d97820 */ /* 0x000fcc0000400000 */
[----:B------:R-:W1:Y:S01]  /*50e0*/  MUFU.EX2 R185, R185 ;  /* 0x000000b900b97308 */ /* 0x000e620000000800 */
[----:B------:R-:W-:Y:S01]  /*50f0*/  STS.U16 [R25+UR17+0x2300], R14 ;  /* 0x0023000e19007988 */ /* 0x000fe20008000411 */
[----:B------:R-:W-:-:S03]  /*5100*/  FFMA R115, R115, UR5, -R17 ;  /* 0x0000000573737c23 */ /* 0x000fc60008000811 */
[----:B------:R-:W-:Y:S03]  /*5110*/  STS.U16 [R25+UR17+0x2700], R227 ;  /* 0x002700e319007988 */ /* 0x000fe60008000411 */
[----:B------:R4:W-:Y:S01]  /*5120*/  MUFU.EX2 R37, R29 ;  /* 0x0000001d00257308 */ /* 0x0009e20000000800 */
[----:B------:R-:W-:Y:S04]  /*5130*/  STS.U16 [R25+UR17+0x2b00], R231 ;  /* 0x002b00e719007988 */ /* 0x000fe80008000411 */
[----:B------:R-:W-:Y:S03]  /*5140*/  STS.U16 [R25+UR17+0x2f00], R218 ;  /* 0x002f00da19007988 */ /* 0x000fe60008000411 */
[----:B------:R-:W-:Y:S01]  /*5150*/  MUFU.EX2 R45, R30 ;  /* 0x0000001e002d7308 */ /* 0x000fe20000000800 */
[----:B----4-:R-:W-:Y:S01]  /*5160*/  FMUL R29, R28, 1.4426950216293334961 ;  /* 0x3fb8aa3b1c1d7820 */ /* 0x010fe20000400000 */
[--C-:B------:R-:W-:Y:S01]  /*5170*/  FFMA R28, R40, UR5, -R107.reuse ;  /* 0x00000005281c7c23 */ /* 0x100fe2000800086b */
[----:B------:R-:W-:Y:S05]  /*5180*/  STS.U16 [R27+UR17+0x2380], R13 ;  /* 0x0023800d1b007988 */ /* 0x000fea0008000411 */
[----:B------:R-:W-:Y:S01]  /*5190*/  MUFU.EX2 R33, R32 ;  /* 0x0000002000217308 */ /* 0x000fe20000000800 */
[----:B------:R-:W-:Y:S01]  /*51a0*/  STS.U16 [R27+UR17+0x2780], R228 ;  /* 0x002780e41b007988 */ /* 0x000fe20008000411 */
[----:B------:R-:W-:-:S03]  /*51b0*/  FFMA R52, R52, UR5, -R107 ;  /* 0x0000000534347c23 */ /* 0x000fc6000800086b */
[----:B------:R-:W-:Y:S03]  /*51c0*/  STS.U16 [R27+UR17+0x2b80], R232 ;  /* 0x002b80e81b007988 */ /* 0x000fe60008000411 */
[----:B------:R-:W-:Y:S01]  /*51d0*/  MUFU.EX2 R113, R48 ;  /* 0x0000003000717308 */ /* 0x000fe20000000800 */
[----:B------:R4:W-:Y:S01]  /*51e0*/  STS.U16 [R27+UR17+0x2f80], R220 ;  /* 0x002f80dc1b007988 */ /* 0x0009e20008000411 */
[--C-:B------:R-:W-:Y:S01]  /*51f0*/  FFMA R38, R38, UR5, -R134.reuse ;  /* 0x0000000526267c23 */ /* 0x100fe20008000886 */
[----:B------:R-:W-:-:S05]  /*5200*/  FFMA R35, R35, UR5, -R134 ;  /* 0x0000000523237c23 */ /* 0x000fca0008000886 */
[----:B------:R-:W1:Y:S01]  /*5210*/  MUFU.EX2 R187, R187 ;  /* 0x000000bb00bb7308 */ /* 0x000e620000000800 */
[----:B----4-:R-:W-:-:S07]  /*5220*/  FADD R27, R128, R133 ;  /* 0x00000085801b7221 */ /* 0x010fce0000000000 */
[----:B------:R-:W4:Y:S01]  /*5230*/  MUFU.EX2 R48, R31 ;  /* 0x0000001f00307308 */ /* 0x000f220000000800 */
[----:B--2---:R-:W-:Y:S01]  /*5240*/  FADD R27, R132, R27 ;  /* 0x0000001b841b7221 */ /* 0x004fe20000000000 */
[----:B------:R-:W-:Y:S01]  /*5250*/  FMUL R219, R219, 1.4426950216293334961 ;  /* 0x3fb8aa3bdbdb7820 */ /* 0x000fe20000400000 */
[----:B------:R-:W-:-:S05]  /*5260*/  FMUL R115, R115, 1.4426950216293334961 ;  /* 0x3fb8aa3b73737820 */ /* 0x000fca0000400000 */
[----:B------:R0:W-:Y:S01]  /*5270*/  MUFU.EX2 R40, R29 ;  /* 0x0000001d00287308 */ /* 0x0001e20000000800 */
[----:B------:R-:W-:Y:S01]  /*5280*/  FMUL R52, R52, 1.4426950216293334961 ;  /* 0x3fb8aa3b34347820 */ /* 0x000fe20000400000 */
[----:B------:R-:W-:Y:S01]  /*5290*/  FMUL R38, R38, 1.4426950216293334961 ;  /* 0x3fb8aa3b26267820 */ /* 0x000fe20000400000 */
[----:B------:R2:W-:Y:S06]  /*52a0*/  MEMBAR.ALL.CTA ;  /* 0x0000000000007992 */ /* 0x0005ec0000008000 */
[----:B--2---:R-:W2:Y:S01]  /*52b0*/  FENCE.VIEW.ASYNC.S ;  /* 0x00000000000073c6 */ /* 0x004ea20000000000 */
[----:B------:R-:W-:Y:S01]  /*52c0*/  MUFU.EX2 R88, R114 ;  /* 0x0000007200587308 */ /* 0x000fe20000000800 */
[----:B0-----:R-:W-:Y:S01]  /*52d0*/  FADD R29, R240, R241 ;  /* 0x000000f1f01d7221 */ /* 0x001fe20000000000 */
[----:B------:R-:W-:-:S03]  /*52e0*/  FMUL R35, R35, 1.4426950216293334961 ;  /* 0x3fb8aa3b23237820 */ /* 0x000fc60000400000 */
[----:B------:R-:W-:-:S03]  /*52f0*/  FADD R32, R242, R29 ;  /* 0x0000001df2207221 */ /* 0x000fc60000000000 */
[----:B------:R-:W-:Y:S01]  /*5300*/  MUFU.EX2 R114, R49 ;  /* 0x0000003100727308 */ /* 0x000fe20000000800 */
[----:B---3--:R-:W-:Y:S01]  /*5310*/  FADD R15, R184, R186 ;  /* 0x000000bab80f7221 */ /* 0x008fe20000000000 */
[----:B------:R-:W-:-:S06]  /*5320*/  FADD R27, R136, R27 ;  /* 0x0000001b881b7221 */ /* 0x000fcc0000000000 */
[----:B------:R-:W0:Y:S01]  /*5330*/  MUFU.EX2 R188, R188 ;  /* 0x000000bc00bc7308 */ /* 0x000e220000000800 */
[----:B------:R-:W-:Y:S01]  /*5340*/  FMUL R221, R221, 1.4426950216293334961 ;  /* 0x3fb8aa3bdddd7820 */ /* 0x000fe20000400000 */
[----:B------:R-:W-:-:S06]  /*5350*/  FADD R32, R243, R32 ;  /* 0x00000020f3207221 */ /* 0x000fcc0000000000 */
[----:B------:R3:W2:Y:S01]  /*5360*/  MUFU.EX2 R49, R34 ;  /* 0x0000002200317308 */ /* 0x0006a20000000800 */
[----:B-1----:R-:W-:Y:S01]  /*5370*/  FADD R15, R185, R15 ;  /* 0x0000000fb90f7221 */ /* 0x002fe20000000000 */
[----:B------:R-:W-:-:S06]  /*5380*/  FADD R27, R137, R27 ;  /* 0x0000001b891b7221 */ /* 0x000fcc0000000000 */
[----:B------:R-:W1:Y:S01]  /*5390*/  MUFU.EX2 R217, R217 ;  /* 0x000000d900d97308 */ /* 0x000e620000000800 */
[----:B---3--:R-:W-:Y:S01]  /*53a0*/  FADD R34, R41, R44 ;  /* 0x0000002c29227221 */ /* 0x008fe20000000000 */
[--C-:B------:R-:W-:Y:S01]  /*53b0*/  FFMA R122, R122, UR5, -R17.reuse ;  /* 0x000000057a7a7c23 */ /* 0x100fe20008000811 */
[----:B------:R-:W-:-:S05]  /*53c0*/  FFMA R127, R127, UR5, -R17 ;  /* 0x000000057f7f7c23 */ /* 0x000fca0008000811 */
[----:B------:R-:W-:Y:S01]  /*53d0*/  MUFU.EX2 R89, R115 ;  /* 0x0000007300597308 */ /* 0x000fe20000000800 */
[----:B------:R-:W-:Y:S01]  /*53e0*/  FADD R15, R187, R15 ;  /* 0x0000000fbb0f7221 */ /* 0x000fe20000000000 */
[----:B------:R-:W-:-:S06]  /*53f0*/  FADD R31, R140, R27 ;  /* 0x0000001b8c1f7221 */ /* 0x000fcc0000000000 */
[----:B------:R-:W3:Y:S08]  /*5400*/  MUFU.EX2 R219, R219 ;  /* 0x000000db00db7308 */ /* 0x000ef00000000800 */
[----:B------:R-:W-:Y:S08]  /*5410*/  MUFU.EX2 R115, R52 ;  /* 0x0000003400737308 */ /* 0x000ff00000000800 */
[----:B------:R4:W-:Y:S01]  /*5420*/  MUFU.EX2 R39, R38 ;  /* 0x0000002600277308 */ /* 0x0009e20000000800 */
[----:B------:R-:W-:-:S07]  /*5430*/  FMUL R122, R122, 1.4426950216293334961 ;  /* 0x3fb8aa3b7a7a7820 */ /* 0x000fce0000400000 */
[----:B------:R0:W-:Y:S01]  /*5440*/  MUFU.EX2 R52, R35 ;  /* 0x0000002300347308 */ /* 0x0001e20000000800 */
[----:B----4-:R-:W-:Y:S01]  /*5450*/  FADD R38, R45, R34 ;  /* 0x000000222d267221 */ /* 0x010fe20000000000 */
[----:B------:R-:W-:-:S03]  /*5460*/  FMUL R127, R127, 1.4426950216293334961 ;  /* 0x3fb8aa3b7f7f7820 */ /* 0x000fc60000400000 */
[----:B------:R-:W-:Y:S01]  /*5470*/  FADD R38, R48, R38 ;  /* 0x0000002630267221 */ /* 0x000fe20000000000 */
[----:B0-----:R-:W-:Y:S02]  /*5480*/  FADD R35, R33, R32 ;  /* 0x0000002021237221 */ /* 0x001fe40000000000 */
[----:B------:R-:W0:Y:S01]  /*5490*/  MUFU.EX2 R221, R221 ;  /* 0x000000dd00dd7308 */ /* 0x000e220000000800 */
[----:B------:R-:W-:Y:S01]  /*54a0*/  FFMA R103, R142, UR5, -R17 ;  /* 0x000000058e677c23 */ /* 0x000fe20008000811 */
[C---:B------:R-:W-:Y:S01]  /*54b0*/  FADD R35, R36.reuse, R35 ;  /* 0x0000002324237221 */ /* 0x040fe20000000000 */
[----:B------:R-:W-:Y:S01]  /*54c0*/  F2FP.F16.F32.PACK_AB R36, R36, R33 ;  /* 0x000000212424723e */ /* 0x000fe200000000ff */
[----:B------:R-:W-:Y:S01]  /*54d0*/  FADD R25, R188, R15 ;  /* 0x0000000fbc197221 */ /* 0x000fe20000000000 */
[----:B------:R-:W-:Y:S01]  /*54e0*/  FADD R31, R141, R31 ;  /* 0x0000001f8d1f7221 */ /* 0x000fe20000000000 */
[----:B--2---:R-:W-:Y:S01]  /*54f0*/  FADD R33, R49, R38 ;  /* 0x0000002631217221 */ /* 0x004fe20000000000 */
[----:B------:R-:W-:Y:S01]  /*5500*/  FADD R35, R37, R35 ;  /* 0x0000002325237221 */ /* 0x000fe20000000000 */
[----:B------:R-:W-:Y:S01]  /*5510*/  F2FP.F16.F32.PACK_AB R38, R40, R37 ;  /* 0x000000252826723e */ /* 0x000fe200000000ff */
[----:B------:R-:W-:Y:S01]  /*5520*/  FADD R19, -R16, R11 ;  /* 0x0000000b10137221 */ /* 0x000fe20000000100 */
[----:B------:R-:W-:Y:S01]  /*5530*/  FADD R37, -R134, R3 ;  /* 0x0000000386257221 */ /* 0x000fe20000000100 */
[----:B------:R2:W-:Y:S01]  /*5540*/  MUFU.EX2 R92, R122 ;  /* 0x0000007a005c7308 */ /* 0x0005e20000000800 */
[----:B------:R-:W-:Y:S01]  /*5550*/  FMUL R103, R103, 1.4426950216293334961 ;  /* 0x3fb8aa3b67677820 */ /* 0x000fe20000400000 */
[----:B------:R-:W-:Y:S01]  /*5560*/  MOV R10, R202 ;  /* 0x000000ca000a7202 */ /* 0x000fe20000000f00 */
[--C-:B------:R-:W-:Y:S01]  /*5570*/  FFMA R145, R145, UR5, -R16.reuse ;  /* 0x0000000591917c23 */ /* 0x100fe20008000810 */
[----:B------:R-:W-:Y:S01]  /*5580*/  F2FP.F16.F32.PACK_AB R27, R136, R132 ;  /* 0x00000084881b723e */ /* 0x000fe200000000ff */
[--C-:B------:R-:W-:Y:S01]  /*5590*/  FFMA R148, R148, UR5, -R16.reuse ;  /* 0x0000000594947c23 */ /* 0x100fe20008000810 */
[----:B------:R-:W-:Y:S01]  /*55a0*/  FFMA R149, R149, UR5, -R16 ;  /* 0x0000000595957c23 */ /* 0x000fe20008000810 */
[--C-:B------:R-:W-:Y:S01]  /*55b0*/  FFMA R118, R118, UR5, -R17.reuse ;  /* 0x0000000576767c23 */ /* 0x100fe20008000811 */
[----:B------:R4:W-:Y:S01]  /*55c0*/  MUFU.EX2 R95, R127 ;  /* 0x0000007f005f7308 */ /* 0x0009e20000000800 */
[--C-:B------:R-:W-:Y:S01]  /*55d0*/  FFMA R119, R119, UR5, -R17.reuse ;  /* 0x0000000577777c23 */ /* 0x100fe20008000811 */
[--C-:B------:R-:W-:Y:S01]  /*55e0*/  FFMA R123, R123, UR5, -R17.reuse ;  /* 0x000000057b7b7c23 */ /* 0x100fe20008000811 */
[--C-:B------:R-:W-:Y:S01]  /*55f0*/  FFMA R126, R126, UR5, -R17.reuse ;  /* 0x000000057e7e7c23 */ /* 0x100fe20008000811 */
[--C-:B------:R-:W-:Y:S01]  /*5600*/  FFMA R135, R135, UR5, -R17.reuse ;  /* 0x0000000587877c23 */ /* 0x100fe20008000811 */
[--C-:B------:R-:W-:Y:S01]  /*5610*/  FFMA R143, R143, UR5, -R17.reuse ;  /* 0x000000058f8f7c23 */ /* 0x100fe20008000811 */
[--C-:B------:R-:W-:Y:S01]  /*5620*/  FFMA R146, R146, UR5, -R17.reuse ;  /* 0x0000000592927c23 */ /* 0x100fe20008000811 */
[--C-:B------:R-:W-:Y:S01]  /*5630*/  FFMA R147, R147, UR5, -R17.reuse ;  /* 0x0000000593937c23 */ /* 0x100fe20008000811 */
[----:B------:R-:W-:Y:S01]  /*5640*/  FFMA R150, R150, UR5, -R17 ;  /* 0x0000000596967c23 */ /* 0x000fe20008000811 */
[--C-:B--2---:R-:W-:Y:S01]  /*5650*/  FFMA R122, R65, UR5, -R107.reuse ;  /* 0x00000005417a7c23 */ /* 0x104fe2000800086b */
[----:B----4-:R-:W-:Y:S01]  /*5660*/  FFMA R127, R76, UR5, -R107 ;  /* 0x000000054c7f7c23 */ /* 0x010fe2000800086b */
[--C-:B------:R-:W-:Y:S01]  /*5670*/  FFMA R239, R63, UR5, -R134.reuse ;  /* 0x000000053fef7c23 */ /* 0x100fe20008000886 */
[--C-:B------:R-:W-:Y:S01]  /*5680*/  FFMA R66, R66, UR5, -R134.reuse ;  /* 0x0000000542427c23 */ /* 0x100fe20008000886 */
[--C-:B------:R-:W-:Y:S01]  /*5690*/  FFMA R229, R70, UR5, -R134.reuse ;  /* 0x0000000546e57c23 */ /* 0x100fe20008000886 */
[----:B-1----:R-:W-:Y:S01]  /*56a0*/  FADD R25, R217, R25 ;  /* 0x00000019d9197221 */ /* 0x002fe20000000000 */
[C---:B------:R-:W-:Y:S01]  /*56b0*/  FADD R132, R144.reuse, R31 ;  /* 0x0000001f90847221 */ /* 0x040fe20000000000 */
[----:B------:R-:W-:Y:S01]  /*56c0*/  F2FP.F16.F32.PACK_AB R31, R144, R141 ;  /* 0x0000008d901f723e */ /* 0x000fe200000000ff */
[----:B------:R-:W-:Y:S01]  /*56d0*/  FMUL R19, R19, 1.4426950216293334961 ;  /* 0x3fb8aa3b13137820 */ /* 0x000fe20000400000 */
[----:B------:R-:W-:Y:S01]  /*56e0*/  FMUL R108, R108, 1.4426950216293334961 ;  /* 0x3fb8aa3b6c6c7820 */ /* 0x000fe20000400000 */
[--C-:B------:R-:W-:Y:S01]  /*56f0*/  FFMA R53, R53, UR5, -R107.reuse ;  /* 0x0000000535357c23 */ /* 0x100fe2000800086b */
        /* <DEDUP_REMOVED lines=34> */
[----:B------:R-:W-:Y:S01]  /*5920*/  FMUL R141, R37, 1.4426950216293334961 ;  /* 0x3fb8aa3b258d7820 */ /* 0x000fe20000400000 */
[----:B------:R1:W-:Y:S01]  /*5930*/  MUFU.EX2 R102, R103 ;  /* 0x0000006700667308 */ /* 0x0003e20000000800 */
[----:B------:R-:W-:Y:S01]  /*5940*/  MOV R225, R10 ;  /* 0x0000000a00e17202 */ /* 0x000fe20000000f00 */
[----:B------:R-:W-:Y:S01]  /*5950*/  FMUL R223, R223, 1.4426950216293334961 ;  /* 0x3fb8aa3bdfdf7820 */ /* 0x000fe20000400000 */
        /* <DEDUP_REMOVED lines=9> */
[----:B-1----:R-:W-:Y:S01]  /*59f0*/  FMUL R103, R143, 1.4426950216293334961 ;  /* 0x3fb8aa3b8f677820 */ /* 0x002fe20000400000 */
        /* <DEDUP_REMOVED lines=8> */
[----:B------:R-:W-:Y:S01]  /*5a80*/  MOV R14, R204 ;  /* 0x000000cc000e7202 */ /* 0x000fe20000000f00 */
[----:B---3--:R-:W-:Y:S01]  /*5a90*/  FADD R25, R219, R25 ;  /* 0x00000019db197221 */ /* 0x008fe20000000000 */
        /* <DEDUP_REMOVED lines=36> */
[----:B------:R-:W-:Y:S01]  /*5ce0*/  F2FP.F16.F32.PACK_AB R26, R187, R185 ;  /* 0x000000b9bb1a723e */ /* 0x000fe200000000ff */
[----:B------:R-:W1:Y:S01]  /*5cf0*/  MUFU.EX2 R19, R19 ;  /* 0x0000001300137308 */ /* 0x000e620000000800 */
[----:B0-----:R-:W-:Y:S01]  /*5d00*/  FADD R185, R221, R25 ;  /* 0x00000019ddb97221 */ /* 0x001fe20000000000 */
[----:B------:R-:W-:-:S06]  /*5d10*/  MOV R233, R225 ;  /* 0x000000e100e97202 */ /* 0x000fcc0000000f00 */
[----:B------:R-:W-:Y:S01]  /*5d20*/  MUFU.EX2 R98, R98 ;  /* 0x0000006200627308 */ /* 0x000fe20000000800 */
[----:B------:R-:W-:-:S07]  /*5d30*/  MOV R227, R14 ;  /* 0x0000000e00e37202 */ /* 0x000fce0000000f00 */
[----:B------:R-:W-:Y:S01]  /*5d40*/  MUFU.EX2 R100, R100 ;  /* 0x0000006400647308 */ /* 0x000fe20000000800 */
[----:B------:R-:W-:Y:S01]  /*5d50*/  F2FP.F16.F32.PACK_AB R24, R186, R184 ;  /* 0x000000b8ba18723e */ /* 0x000fe200000000ff */
[----:B------:R-:W-:Y:S01]  /*5d60*/  FMUL R152, R152, R138 ;  /* 0x0000008a98987220 */ /* 0x000fe20000400000 */
[----:B------:R-:W-:Y:S01]  /*5d70*/  F2FP.F16.F32.PACK_AB R25, R133, R128 ;  /* 0x000000808519723e */ /* 0x000fe200000000ff */
[-C--:B------:R-:W-:Y:S01]  /*5d80*/  FMUL R153, R153, R138.reuse ;  /* 0x0000008a99997220 */ /* 0x080fe20000400000 */
[----:B------:R-:W-:Y:S01]  /*5d90*/  F2FP.F16.F32.PACK_AB R29, R140, R137 ;  /* 0x000000898c1d723e */ /* 0x000fe200000000ff */
[----:B------:R-:W-:Y:S01]  /*5da0*/  FMUL R156, R156, R138 ;  /* 0x0000008a9c9c7220 */ /* 0x000fe20000400000 */
[----:B------:R-:W-:Y:S01]  /*5db0*/  MOV R226, R203 ;  /* 0x000000cb00e27202 */ /* 0x000fe20000000f00 */
[----:B------:R-:W0:Y:S01]  /*5dc0*/  MUFU.EX2 R108, R108 ;  /* 0x0000006c006c7308 */ /* 0x000e220000000800 */
[----:B------:R-:W-:Y:S01]  /*5dd0*/  MOV R230, R246 ;  /* 0x000000f600e67202 */ /* 0x000fe20000000f00 */
[-C--:B------:R-:W-:Y:S01]  /*5de0*/  FMUL R157, R157, R138.reuse ;  /* 0x0000008a9d9d7220 */ /* 0x080fe20000400000 */
[----:B------:R-:W-:Y:S01]  /*5df0*/  MOV R216, R247 ;  /* 0x000000f700d87202 */ /* 0x000fe20000000f00 */
[-C--:B------:R-:W-:Y:S01]  /*5e00*/  FMUL R160, R160, R138.reuse ;  /* 0x0000008aa0a07220 */ /* 0x080fe20000400000 */
[----:B------:R-:W-:Y:S01]  /*5e10*/  MOV R231, R205 ;  /* 0x000000cd00e77202 */ /* 0x000fe20000000f00 */
[-C--:B------:R-:W-:Y:S01]  /*5e20*/  FMUL R161, R161, R138.reuse ;  /* 0x0000008aa1a17220 */ /* 0x080fe20000400000 */
[-C--:B------:R-:W-:Y:S01]  /*5e30*/  FMUL R164, R164, R138.reuse ;  /* 0x0000008aa4a47220 */ /* 0x080fe20000400000 */
[----:B------:R-:W2:Y:S01]  /*5e40*/  MUFU.EX2 R141, R141 ;  /* 0x0000008d008d7308 */ /* 0x000ea20000000800 */
[----:B------:R-:W-:Y:S01]  /*5e50*/  FMUL R165, R165, R138 ;  /* 0x0000008aa5a57220 */ /* 0x000fe20000400000 */
[----:B------:R-:W-:Y:S01]  /*5e60*/  F2FP.F16.F32.PACK_AB R30, R221, R219 ;  /* 0x000000dbdd1e723e */ /* 0x000fe200000000ff */
[----:B------:R3:W5:Y:S05]  /*5e70*/  LDL.LU R202, [R1+0x1b0] ;  /* 0x0001b00001ca7983 */ /* 0x00076a0000300800 */
[----:B------:R-:W-:Y:S08]  /*5e80*/  MUFU.EX2 R11, R149 ;  /* 0x00000095000b7308 */ /* 0x000ff00000000800 */
[----:B------:R-:W-:Y:S08]  /*5e90*/  MUFU.EX2 R90, R118 ;  /* 0x00000076005a7308 */ /* 0x000ff00000000800 */
[----:B------:R-:W-:Y:S08]  /*5ea0*/  MUFU.EX2 R91, R119 ;  /* 0x00000077005b7308 */ /* 0x000ff00000000800 */
[----:B------:R-:W-:Y:S08]  /*5eb0*/  MUFU.EX2 R93, R123 ;  /* 0x0000007b005d7308 */ /* 0x000ff00000000800 */
[----:B------:R-:W-:Y:S08]  /*5ec0*/  MUFU.EX2 R94, R126 ;  /* 0x0000007e005e7308 */ /* 0x000ff00000000800 */
[----:B------:R-:W-:Y:S01]  /*5ed0*/  MUFU.EX2 R106, R150 ;  /* 0x00000096006a7308 */ /* 0x000fe20000000800 */
[----:B------:R-:W-:-:S07]  /*5ee0*/  FADD R137, R40, R35 ;  /* 0x0000002328897221 */ /* 0x000fce0000000000 */
[----:B------:R-:W4:Y:S08]  /*5ef0*/  MUFU.EX2 R223, R223 ;  /* 0x000000df00df7308 */ /* 0x000f300000000800 */
[----:B------:R-:W-:Y:S08]  /*5f00*/  MUFU.EX2 R222, R222 ;  /* 0x000000de00de7308 */ /* 0x000ff00000000800 */
[----:B------:R-:W3:Y:S08]  /*5f10*/  MUFU.EX2 R145, R145 ;  /* 0x0000009100917308 */ /* 0x000ef00000000800 */
[----:B------:R-:W3:Y:S08]  /*5f20*/  MUFU.EX2 R18, R18 ;  /* 0x0000001200127308 */ /* 0x000ef00000000800 */
[----:B------:R-:W-:Y:S08]  /*5f30*/  MUFU.EX2 R99, R99 ;  /* 0x0000006300637308 */ /* 0x000ff00000000800 */
[----:B------:R-:W3:Y:S08]  /*5f40*/  MUFU.EX2 R103, R103 ;  /* 0x0000006700677308 */ /* 0x000ef00000000800 */
[----:B------:R-:W-:Y:S08]  /*5f50*/  MUFU.EX2 R104, R104 ;  /* 0x0000006800687308 */ /* 0x000ff00000000800 */
[----:B------:R-:W3:Y:S08]  /*5f60*/  MUFU.EX2 R105, R105 ;  /* 0x0000006900697308 */ /* 0x000ef00000000800 */
[----:B------:R4:W3:Y:S08]  /*5f70*/  MUFU.EX2 R109, R28 ;  /* 0x0000001c006d7308 */ /* 0x0008f00000000800 */
[----:B------:R-:W3:Y:S08]  /*5f80*/  MUFU.EX2 R116, R53 ;  /* 0x0000003500747308 */ /* 0x000ef00000000800 */
[----:B------:R-:W-:Y:S08]  /*5f90*/  MUFU.EX2 R117, R56 ;  /* 0x0000003800757308 */ /* 0x000ff00000000800 */
        /* <DEDUP_REMOVED lines=12> */
[----:B------:R3:W-:Y:S08]  /*6060*/  MUFU.EX2 R143, R46 ;  /* 0x0000002e008f7308 */ /* 0x0007f00000000800 */
[----:B------:R-:W-:Y:S08]  /*6070*/  MUFU.EX2 R146, R47 ;  /* 0x0000002f00927308 */ /* 0x000ff00000000800 */
[----:B------:R3:W-:Y:S08]  /*6080*/  MUFU.EX2 R147, R50 ;  /* 0x0000003200937308 */ /* 0x0007f00000000800 */
        /* <DEDUP_REMOVED lines=16> */
[----:B------:R-:W-:Y:S01]  /*6190*/  MUFU.EX2 R3, R87 ;  /* 0x0000005700037308 */ /* 0x000fe20000000800 */
[-C--:B-1----:R-:W-:Y:S01]  /*61a0*/  FMUL R168, R168, R19.reuse ;  /* 0x00000013a8a87220 */ /* 0x082fe20000400000 */
[-C--:B------:R-:W-:Y:S01]  /*61b0*/  FMUL R169, R169, R19.reuse ;  /* 0x00000013a9a97220 */ /* 0x080fe20000400000 */
[-C--:B------:R-:W-:Y:S01]  /*61c0*/  FMUL R172, R172, R19.reuse ;  /* 0x00000013acac7220 */ /* 0x080fe20000400000 */
[-C--:B------:R-:W-:Y:S01]  /*61d0*/  FMUL R173, R173, R19.reuse ;  /* 0x00000013adad7220 */ /* 0x080fe20000400000 */
[-C--:B------:R-:W-:Y:S01]  /*61e0*/  FMUL R176, R176, R19.reuse ;  /* 0x00000013b0b07220 */ /* 0x080fe20000400000 */
[-C--:B------:R-:W-:Y:S01]  /*61f0*/  FMUL R177, R177, R19.reuse ;  /* 0x00000013b1b17220 */ /* 0x080fe20000400000 */
[----:B------:R-:W-:Y:S01]  /*6200*/  FMUL R180, R180, R19 ;  /* 0x00000013b4b47220 */ /* 0x000fe20000400000 */
[----:B------:R-:W1:Y:S01]  /*6210*/  MUFU.EX2 R118, R57 ;  /* 0x0000003900767308 */ /* 0x000e620000000800 */
[-C--:B0-----:R-:W-:Y:S01]  /*6220*/  FMUL R170, R170, R108.reuse ;  /* 0x0000006caaaa7220 */ /* 0x081fe20000400000 */
[-C--:B------:R-:W-:Y:S01]  /*6230*/  FMUL R171, R171, R108.reuse ;  /* 0x0000006cabab7220 */ /* 0x080fe20000400000 */
[-C--:B------:R-:W-:Y:S01]  /*6240*/  FMUL R174, R174, R108.reuse ;  /* 0x0000006caeae7220 */ /* 0x080fe20000400000 */
[-C--:B------:R-:W-:Y:S01]  /*6250*/  FMUL R175, R175, R108.reuse ;  /* 0x0000006cafaf7220 */ /* 0x080fe20000400000 */
[-C--:B------:R-:W-:Y:S01]  /*6260*/  FMUL R178, R178, R108.reuse ;  /* 0x0000006cb2b27220 */ /* 0x080fe20000400000 */
[-C--:B------:R-:W-:Y:S01]  /*6270*/  FMUL R179, R179, R108.reuse ;  /* 0x0000006cb3b37220 */ /* 0x080fe20000400000 */
[-C--:B------:R-:W-:Y:S01]  /*6280*/  FMUL R182, R182, R108.reuse ;  /* 0x0000006cb6b67220 */ /* 0x080fe20000400000 */
[----:B------:R-:W0:Y:S01]  /*6290*/  MUFU.EX2 R119, R60 ;  /* 0x0000003c00777308 */ /* 0x000e220000000800 */
[-C--:B--2---:R-:W-:Y:S01]  /*62a0*/  FMUL R154, R154, R141.reuse ;  /* 0x0000008d9a9a7220 */ /* 0x084fe20000400000 */
[-C--:B------:R-:W-:Y:S01]  /*62b0*/  FMUL R155, R155, R141.reuse ;  /* 0x0000008d9b9b7220 */ /* 0x080fe20000400000 */
[-C--:B------:R-:W-:Y:S01]  /*62c0*/  FMUL R158, R158, R141.reuse ;  /* 0x0000008d9e9e7220 */ /* 0x080fe20000400000 */
[-C--:B------:R-:W-:Y:S01]  /*62d0*/  FMUL R159, R159, R141.reuse ;  /* 0x0000008d9f9f7220 */ /* 0x080fe20000400000 */
[-C--:B------:R-:W-:Y:S01]  /*62e0*/  FMUL R162, R162, R141.reuse ;  /* 0x0000008da2a27220 */ /* 0x080fe20000400000 */
[-C--:B------:R-:W-:Y:S01]  /*62f0*/  FMUL R163, R163, R141.reuse ;  /* 0x0000008da3a37220 */ /* 0x080fe20000400000 */
[----:B------:R-:W-:Y:S01]  /*6300*/  FMUL R166, R166, R141 ;  /* 0x0000008da6a67220 */ /* 0x000fe20000400000 */
[----:B------:R-:W2:Y:S01]  /*6310*/  MUFU.EX2 R123, R68 ;  /* 0x00000044007b7308 */ /* 0x000ea20000000800 */
[----:B------:R-:W-:Y:S01]  /*6320*/  FMUL R181, R181, R19 ;  /* 0x00000013b5b57220 */ /* 0x000fe20000400000 */
[----:B------:R-:W-:Y:S01]  /*6330*/  FMUL R183, R183, R108 ;  /* 0x0000006cb7b77220 */ /* 0x000fe20000400000 */
[----:B------:R-:W-:Y:S01]  /*6340*/  FMUL R167, R167, R141 ;  /* 0x0000008da7a77220 */ /* 0x000fe20000400000 */
[----:B------:R-:W-:-:S02]  /*6350*/  F2FP.F16.F32.PACK_AB R37, R52, R49 ;  /* 0x000000313425723e */ /* 0x000fc400000000ff */
[----:B------:R-:W-:Y:S02]  /*6360*/  F2FP.F16.F32.PACK_AB R32, R241, R240 ;  /* 0x000000f0f120723e */ /* 0x000fe400000000ff */
[----:B------:R-:W-:Y:S01]  /*6370*/  F2FP.F16.F32.PACK_AB R34, R243, R242 ;  /* 0x000000f2f322723e */ /* 0x000fe200000000ff */
[----:B------:R-:W2:Y:S01]  /*6380*/  MUFU.EX2 R126, R73 ;  /* 0x00000049007e7308 */ /* 0x000ea20000000800 */
[----:B------:R-:W-:Y:S01]  /*6390*/  F2FP.F16.F32.PACK_AB R66, R112, R111 ;  /* 0x0000006f7042723e */ /* 0x000fe200000000ff */
[----:B------:R-:W-:Y:S06]  /*63a0*/  BAR.SYNC.DEFER_BLOCKING 0x0 ;  /* 0x0000000000007b1d */ /* 0x000fec0000010000 */
[----:B------:R1:W-:Y:S01]  /*63b0*/  MUFU.EX2 R149, R54 ;  /* 0x0000003600957308 */ /* 0x0003e20000000800 */
[----:B------:R-:W-:Y:S01]  /*63c0*/  FADD R185, R231, R185 ;  /* 0x000000b9e7b97221 */ /* 0x000fe20000000000 */
[----:B------:R0:W5:Y:S06]  /*63d0*/  LDL.LU R203, [R1+0x1ac] ;  /* 0x0001ac0001cb7983 */ /* 0x00016c0000300800 */
[----:B------:R2:W2:Y:S01]  /*63e0*/  MUFU.EX2 R150, R55 ;  /* 0x0000003700967308 */ /* 0x0004a20000000800 */
[----:B------:R-:W-:Y:S01]  /*63f0*/  FADD R35, R52, R33 ;  /* 0x0000002134237221 */ /* 0x000fe20000000000 */
[----:B----4-:R-:W-:-:S02]  /*6400*/  F2FP.F16.F32.PACK_AB R28, R217, R188 ;  /* 0x000000bcd91c723e */ /* 0x010fc400000000ff */
[----:B------:R-:W-:Y:S01]  /*6410*/  F2FP.F16.F32.PACK_AB R40, R227, R231 ;  /* 0x000000e7e328723e */ /* 0x000fe200000000ff */
[----:B------:R-:W-:Y:S01]  /*6420*/  FADD R140, R39, R35 ;  /* 0x00000023278c7221 */ /* 0x000fe20000000000 */
[----:B------:R-:W-:Y:S02]  /*6430*/  F2FP.F16.F32.PACK_AB R33, R44, R41 ;  /* 0x000000292c21723e */ /* 0x000fe400000000ff */
[----:B---3--:R-:W-:Y:S01]  /*6440*/  F2FP.F16.F32.PACK_AB R46, R249, R248 ;  /* 0x000000f8f92e723e */ /* 0x008fe200000000ff */
[----:B------:R-:W-:Y:S01]  /*6450*/  FADD R140, R42, R140 ;  /* 0x0000008c2a8c7221 */ /* 0x000fe20000000000 */
[----:B------:R-:W-:Y:S02]  /*6460*/  F2FP.F16.F32.PACK_AB R35, R48, R45 ;  /* 0x0000002d3023723e */ /* 0x000fe400000000ff */
[----:B------:R-:W-:Y:S02]  /*6470*/  F2FP.F16.F32.PACK_AB R50, R9, R5 ;  /* 0x000000050932723e */ /* 0x000fe400000000ff */
[----:B-1----:R-:W-:-:S02]  /*6480*/  F2FP.F16.F32.PACK_AB R54, R189, R6 ;  /* 0x00000006bd36723e */ /* 0x002fc400000000ff */
[----:B------:R-:W-:Y:S02]  /*6490*/  F2FP.F16.F32.PACK_AB R56, R236, R252 ;  /* 0x000000fcec38723e */ /* 0x000fe400000000ff */
[----:B------:R-:W-:Y:S02]  /*64a0*/  F2FP.F16.F32.PACK_AB R58, R223, R224 ;  /* 0x000000e0df3a723e */ /* 0x000fe400000000ff */
[----:B------:R-:W-:Y:S02]  /*64b0*/  F2FP.F16.F32.PACK_AB R60, R145, R222 ;  /* 0x000000de913c723e */ /* 0x000fe400000000ff */
[----:B------:R-:W-:Y:S02]  /*64c0*/  F2FP.F16.F32.PACK_AB R62, R11, R18 ;  /* 0x000000120b3e723e */ /* 0x000fe400000000ff */
[----:B------:R-:W-:Y:S02]  /*64d0*/  F2FP.F16.F32.PACK_AB R43, R23, R22 ;  /* 0x00000016172b723e */ /* 0x000fe400000000ff */
[----:B------:R-:W-:-:S02]  /*64e0*/  F2FP.F16.F32.PACK_AB R47, R91, R90 ;  /* 0x0000005a5b2f723e */ /* 0x000fc400000000ff */
        /* <DEDUP_REMOVED lines=11> */
[----:B0-----:R-:W-:-:S02]  /*65a0*/  F2FP.F16.F32.PACK_AB R74, R120, R119 ;  /* 0x00000077784a723e */ /* 0x001fc400000000ff */
[----:B------:R-:W-:Y:S02]  /*65b0*/  F2FP.F16.F32.PACK_AB R76, R122, R121 ;  /* 0x000000797a4c723e */ /* 0x000fe400000000ff */
[----:B--2---:R-:W-:Y:S02]  /*65c0*/  F2FP.F16.F32.PACK_AB R78, R124, R123 ;  /* 0x0000007b7c4e723e */ /* 0x004fe400000000ff */
        /* <DEDUP_REMOVED lines=14> */
[----:B------:R-:W-:Y:S01]  /*66b0*/  F2FP.F16.F32.PACK_AB R87, R3, R136 ;  /* 0x000000880357723e */ /* 0x000fe200000000ff */
[----:B------:R-:W-:Y:S01]  /*66c0*/  FADD R185, R227, R185 ;  /* 0x000000b9e3b97221 */ /* 0x000fe20000000000 */
[----:B------:R-:W-:Y:S01]  /*66d0*/  F2FP.F16.F32.PACK_AB R39, R42, R39 ;  /* 0x000000272a27723e */ /* 0x000fe200000000ff */
[----:B------:R0:W5:Y:S01]  /*66e0*/  LDL.LU R246, [R1+0x1a8] ;  /* 0x0001a80001f67983 */ /* 0x0001620000300800 */
[----:B------:R-:W-:-:S02]  /*66f0*/  F2FP.F16.F32.PACK_AB R42, R230, R216 ;  /* 0x000000d8e62a723e */ /* 0x000fc400000000ff */
[----:B------:R-:W-:Y:S02]  /*6700*/  F2FP.F16.F32.PACK_AB R44, R233, R226 ;  /* 0x000000e2e92c723e */ /* 0x000fe400000000ff */
[----:B------:R-:W-:Y:S02]  /*6710*/  F2FP.F16.F32.PACK_AB R48, R215, R214 ;  /* 0x000000d6d730723e */ /* 0x000fe400000000ff */
[----:B------:R-:W-:Y:S02]  /*6720*/  F2FP.F16.F32.PACK_AB R52, R7, R8 ;  /* 0x000000080734723e */ /* 0x000fe400000000ff */
[----:B------:R-:W-:Y:S02]  /*6730*/  F2FP.F16.F32.PACK_AB R41, R21, R20 ;  /* 0x000000141529723e */ /* 0x000fe400000000ff */
[----:B------:R-:W-:Y:S02]  /*6740*/  F2FP.F16.F32.PACK_AB R45, R89, R88 ;  /* 0x00000058592d723e */ /* 0x000fe400000000ff */
[----:B------:R-:W-:-:S02]  /*6750*/  F2FP.F16.F32.PACK_AB R55, R99, R98 ;  /* 0x000000626337723e */ /* 0x000fc400000000ff */
[----:B------:R-:W-:Y:S01]  /*6760*/  F2FP.F16.F32.PACK_AB R71, R150, R149 ;  /* 0x000000959647723e */ /* 0x000fe200000000ff */
[----:B------:R-:W-:Y:S01]  /*6770*/  FADD R185, R216, R185 ;  /* 0x000000b9d8b97221 */ /* 0x000fe20000000000 */
[----:B------:R0:W5:Y:S02]  /*6780*/  LDL.LU R247, [R1+0x1a4] ;  /* 0x0001a40001f77983 */ /* 0x0001640000300800 */
[----:B------:R-:W-:Y:S01]  /*6790*/  WARPGROUP.ARRIVE ;  /* 0x00000000000079c5 */ /* 0x000fe20000000000 */
[----:B------:R-:W-:Y:S01]  /*67a0*/  FADD R185, R230, R185 ;  /* 0x000000b9e6b97221 */ /* 0x000fe20000000000 */
[----:B------:R0:W5:Y:S04]  /*67b0*/  LDL.LU R204, [R1+0x1a0] ;  /* 0x0001a00001cc7983 */ /* 0x0001680000300800 */
[----:B------:R-:W-:Y:S01]  /*67c0*/  HGMMA.64x32x16.F32 R168, R24, gdesc[UR4], R168 ;  /* 0x0060000418a87df0 */ /* 0x000fe200087008a8 */
[----:B------:R-:W-:Y:S01]  /*67d0*/  FADD R185, R226, R185 ;  /* 0x000000b9e2b97221 */ /* 0x000fe20000000000 */
[----:B------:R0:W5:Y:S01]  /*67e0*/  LDL.LU R205, [R1+0x19c] ;  /* 0x00019c0001cd7983 */ /* 0x0001620000300800 */
[----:B------:R-:W-:Y:S03]  /*67f0*/  HGMMA.64x32x16.F32 R168, R28, gdesc[UR40], R168 ;  /* 0x006000281ca87df0 */ /* 0x000fe600087008a8 */
[----:B------:R-:W-:Y:S03]  /*6800*/  HGMMA.64x32x16.F32 R168, R40, gdesc[UR36], R168 ;  /* 0x0060002428a87df0 */ /* 0x000fe600087008a8 */
[----:B------:R-:W-:Y:S03]  /*6810*/  HGMMA.64x32x16.F32 R168, R44, gdesc[UR32], R168 ;  /* 0x006000202ca87df0 */ /* 0x000fe600087008a8 */
[----:B------:R-:W-:Y:S03]  /*6820*/  HGMMA.64x32x16.F32 R168, R48, gdesc[UR28], R168 ;  /* 0x0060001c30a87df0 */ /* 0x000fe600087008a8 */
[----:B------:R-:W-:Y:S03]  /*6830*/  HGMMA.64x32x16.F32 R168, R52, gdesc[UR24], R168 ;  /* 0x0060001834a87df0 */ /* 0x000fe600087008a8 */
[----:B------:R-:W-:Y:S03]  /*6840*/  HGMMA.64x32x16.F32 R168, R56, gdesc[UR20], R168 ;  /* 0x0060001438a87df0 */ /* 0x000fe600087008a8 */
[----:B------:R-:W-:Y:S03]  /*6850*/  HGMMA.64x32x16.F32 R168, R60, gdesc[UR16], R168 ;  /* 0x006000103ca87df0 */ /* 0x000fe600087008a8 */
[----:B------:R-:W-:Y:S01]  /*6860*/  HGMMA.64x32x16.F32 R152, R32, gdesc[UR4], R152 ;  /* 0x0060000420987df0 */ /* 0x000fe20008700898 */
[----:B------:R-:W-:-:S04]  /*6870*/  FADD R185, R233, R185 ;  /* 0x000000b9e9b97221 */ /* 0x000fc80000000000 */
[----:B------:R-:W-:Y:S02]  /*6880*/  FADD R185, R248, R185 ;  /* 0x000000b9f8b97221 */ /* 0x000fe40000000000 */
[----:B------:R0:W5:Y:S02]  /*6890*/  LDL.LU R248, [R1+0x198] ;  /* 0x0001980001f87983 */ /* 0x0001640000300800 */
[----:B------:R-:W-:Y:S02]  /*68a0*/  FADD R185, R249, R185 ;  /* 0x000000b9f9b97221 */ /* 0x000fe40000000000 */
[----:B------:R0:W5:Y:S02]  /*68b0*/  LDL.LU R249, [R1+0x194] ;  /* 0x0001940001f97983 */ /* 0x0001640000300800 */
[----:B------:R-:W-:Y:S02]  /*68c0*/  FADD R185, R214, R185 ;  /* 0x000000b9d6b97221 */ /* 0x000fe40000000000 */
[----:B------:R0:W5:Y:S02]  /*68d0*/  LDL.LU R214, [R1+0x190] ;  /* 0x0001900001d67983 */ /* 0x0001640000300800 */
[----:B------:R-:W-:-:S02]  /*68e0*/  FADD R185, R215, R185 ;  /* 0x000000b9d7b97221 */ /* 0x000fc40000000000 */
[----:B------:R0:W5:Y:S01]  /*68f0*/  LDL.LU R215, [R1+0x18c] ;  /* 0x00018c0001d77983 */ /* 0x0001620000300800 */
[----:B------:R-:W-:Y:S01]  /*6900*/  HGMMA.64x32x16.F32 R152, R36, gdesc[UR40], R152 ;  /* 0x0060002824987df0 */ /* 0x000fe20008700898 */
[----:B------:R-:W-:Y:S02]  /*6910*/  FADD R185, R5, R185 ;  /* 0x000000b905b97221 */ /* 0x000fe40000000000 */
[----:B------:R-:W2:Y:S02]  /*6920*/  LDL.LU R5, [R1+0x188] ;  /* 0x0001880001057983 */ /* 0x000ea40000300800 */
[----:B------:R-:W-:Y:S02]  /*6930*/  FADD R185, R9, R185 ;  /* 0x000000b909b97221 */ /* 0x000fe40000000000 */
[----:B------:R-:W3:Y:S02]  /*6940*/  LDL.LU R9, [R1+0x184] ;  /* 0x0001840001097983 */ /* 0x000ee40000300800 */
[----:B------:R-:W-:-:S02]  /*6950*/  FADD R185, R8, R185 ;  /* 0x000000b908b97221 */ /* 0x000fc40000000000 */
[----:B------:R-:W4:Y:S02]  /*6960*/  LDL.LU R8, [R1+0x180] ;  /* 0x0001800001087983 */ /* 0x000f240000300800 */
[----:B------:R-:W-:Y:S02]  /*6970*/  FADD R185, R7, R185 ;  /* 0x000000b907b97221 */ /* 0x000fe40000000000 */
[----:B------:R-:W2:Y:S02]  /*6980*/  LDL.LU R7, [R1+0x17c] ;  /* 0x00017c0001077983 */ /* 0x000ea40000300800 */
[----:B------:R-:W-:Y:S01]  /*6990*/  FADD R185, R6, R185 ;  /* 0x000000b906b97221 */ /* 0x000fe20000000000 */
[----:B------:R-:W-:Y:S01]  /*69a0*/  FADD R132, R20, R132 ;  /* 0x0000008414847221 */ /* 0x000fe20000000000 */
[----:B------:R-:W2:Y:S02]  /*69b0*/  LDL.LU R6, [R1+0x178] ;  /* 0x0001780001067983 */ /* 0x000ea40000300800 */
[----:B------:R-:W-:-:S02]  /*69c0*/  FADD R185, R189, R185 ;  /* 0x000000b9bdb97221 */ /* 0x000fc40000000000 */
[----:B------:R-:W2:Y:S04]  /*69d0*/  LDL.LU R189, [R1+0x174] ;  /* 0x0001740001bd7983 */ /* 0x000ea80000300800 */
[----:B------:R-:W2:Y:S01]  /*69e0*/  LDL R20, [R1+0x170] ;  /* 0x0001700001147983 */ /* 0x000ea20000100800 */
[----:B------:R-:W-:Y:S03]  /*69f0*/  HGMMA.64x32x16.F32 R152, R64, gdesc[UR36], R152 ;  /* 0x0060002440987df0 */ /* 0x000fe60008700898 */
[----:B------:R-:W-:Y:S01]  /*6a00*/  HGMMA.64x32x16.F32 R152, R68, gdesc[UR32], R152 ;  /* 0x0060002044987df0 */ /* 0x000fe20008700898 */
[----:B------:R-:W-:Y:S02]  /*6a10*/  FADD R137, R109, R137 ;  /* 0x000000896d897221 */ /* 0x000fe40000000000 */
[----:B------:R-:W-:Y:S01]  /*6a20*/  HGMMA.64x32x16.F32 R152, R72, gdesc[UR28], R152 ;  /* 0x0060001c48987df0 */ /* 0x000fe20008700898 */
[----:B------:R-:W-:Y:S01]  /*6a30*/  FADD R140, R139, R140 ;  /* 0x0000008c8b8c7221 */ /* 0x000fe20000000000 */
[----:B------:R-:W-:Y:S01]  /*6a40*/  FADD R132, R21, R132 ;  /* 0x0000008415847221 */ /* 0x000fe20000000000 */
[----:B------:R-:W-:Y:S01]  /*6a50*/  FADD R137, R110, R137 ;  /* 0x000000896e897221 */ /* 0x000fe20000000000 */
[----:B------:R-:W-:Y:S01]  /*6a60*/  FADD R185, R252, R185 ;  /* 0x000000b9fcb97221 */ /* 0x000fe20000000000 */
[----:B------:R-:W-:Y:S01]  /*6a70*/  FADD R140, R142, R140 ;  /* 0x0000008c8e8c7221 */ /* 0x000fe20000000000 */
[----:B------:R-:W-:Y:S01]  /*6a80*/  FADD R132, R22, R132 ;  /* 0x0000008416847221 */ /* 0x000fe20000000000 */
[----:B------:R-:W-:Y:S01]  /*6a90*/  FADD R137, R111, R137 ;  /* 0x000000896f897221 */ /* 0x000fe20000000000 */
[----:B------:R-:W1:Y:S01]  /*6aa0*/  LDC R21, c[0x0][0x280] ;  /* 0x0000a000ff157b82 */ /* 0x000e620000000800 */
[----:B------:R-:W-:Y:S01]  /*6ab0*/  FADD R140, R143, R140 ;  /* 0x0000008c8f8c7221 */ /* 0x000fe20000000000 */
[----:B------:R-:W-:Y:S01]  /*6ac0*/  FADD R132, R23, R132 ;  /* 0x0000008417847221 */ /* 0x000fe20000000000 */
[----:B------:R-:W-:-:S02]  /*6ad0*/  FADD R137, R112, R137 ;  /* 0x0000008970897221 */ /* 0x000fc40000000000 */
[----:B------:R-:W-:Y:S01]  /*6ae0*/  FADD R140, R146, R140 ;  /* 0x0000008c928c7221 */ /* 0x000fe20000000000 */
[----:B------:R-:W-:Y:S01]  /*6af0*/  FADD R132, R88, R132 ;  /* 0x0000008458847221 */ /* 0x000fe20000000000 */
[----:B------:R-:W-:Y:S02]  /*6b00*/  FADD R137, R113, R137 ;  /* 0x0000008971897221 */ /* 0x000fe40000000000 */
[----:B------:R-:W-:Y:S01]  /*6b10*/  FADD R140, R147, R140 ;  /* 0x0000008c938c7221 */ /* 0x000fe20000000000 */
[----:B------:R-:W-:Y:S01]  /*6b20*/  FADD R132, R89, R132 ;  /* 0x0000008459847221 */ /* 0x000fe20000000000 */
[----:B------:R-:W-:Y:S02]  /*6b30*/  FADD R137, R114, R137 ;  /* 0x0000008972897221 */ /* 0x000fe40000000000 */
[----:B------:R-:W-:Y:S01]  /*6b40*/  FADD R140, R148, R140 ;  /* 0x0000008c948c7221 */ /* 0x000fe20000000000 */
[----:B------:R-:W-:Y:S01]  /*6b50*/  FADD R132, R90, R132 ;  /* 0x000000845a847221 */ /* 0x000fe20000000000 */
[----:B------:R-:W-:-:S02]  /*6b60*/  FADD R137, R115, R137 ;  /* 0x0000008973897221 */ /* 0x000fc40000000000 */
[----:B------:R-:W-:Y:S01]  /*6b70*/  FADD R140, R149, R140 ;  /* 0x0000008c958c7221 */ /* 0x000fe20000000000 */
[----:B------:R-:W-:Y:S01]  /*6b80*/  HGMMA.64x32x16.F32 R152, R76, gdesc[UR24], R152 ;  /* 0x006000184c987df0 */ /* 0x000fe20008700898 */
        /* <DEDUP_REMOVED lines=58> */
[----:B------:R-:W-:-:S02]  /*6f30*/  FADD R140, R3, R140 ;  /* 0x0000008c038c7221 */ /* 0x000fc40000000000 */
[----:B------:R-:W0:Y:S04]  /*6f40*/  SHFL.BFLY PT, R0, R185, 0x2, 0x1f ;  /* 0x0c401f00b9007f89 */ /* 0x000e2800000e0000 */
[----:B------:R-:W1:Y:S04]  /*6f50*/  SHFL.BFLY PT, R2, R13, 0x2, 0x1f ;  /* 0x0c401f000d027f89 */ /* 0x000e6800000e0000 */
[----:B------:R-:W1:Y:S04]  /*6f60*/  SHFL.BFLY PT, R10, R137, 0x2, 0x1f ;  /* 0x0c401f00890a7f89 */ /* 0x000e6800000e0000 */
[----:B------:R-:W1:Y:S01]  /*6f70*/  SHFL.BFLY PT, R3, R140, 0x2, 0x1f ;  /* 0x0c401f008c037f89 */ /* 0x000e6200000e0000 */
[----:B------:R-:W-:Y:S01]  /*6f80*/  HGMMA.64x32x16.F32 R152, R84, gdesc[UR16], R152, gsb0 ;  /* 0x0060001054987df0 */ /* 0x000fe20008000898 */
[----:B0-----:R-:W-:Y:S01]  /*6f90*/  FADD R0, R185, R0 ;  /* 0x00000000b9007221 */ /* 0x001fe20000000000 */
[----:B-1----:R-:W-:Y:S01]  /*6fa0*/  FADD R2, R13, R2 ;  /* 0x000000020d027221 */ /* 0x002fe20000000000 */
[----:B------:R-:W-:Y:S01]  /*6fb0*/  FADD R10, R137, R10 ;  /* 0x0000000a890a7221 */ /* 0x000fe20000000000 */
[----:B------:R-:W-:-:S02]  /*6fc0*/  FADD R12, R140, R3 ;  /* 0x000000038c0c7221 */ /* 0x000fc40000000000 */
[----:B------:R-:W0:Y:S04]  /*6fd0*/  SHFL.BFLY PT, R11, R0, 0x1, 0x1f ;  /* 0x0c201f00000b7f89 */ /* 0x000e2800000e0000 */
[----:B------:R-:W1:Y:S04]  /*6fe0*/  SHFL.BFLY PT, R15, R2, 0x1, 0x1f ;  /* 0x0c201f00020f7f89 */ /* 0x000e6800000e0000 */
[----:B------:R-:W1:Y:S04]  /*6ff0*/  SHFL.BFLY PT, R13, R10, 0x1, 0x1f ;  /* 0x0c201f000a0d7f89 */ /* 0x000e6800000e0000 */
[----:B------:R-:W1:Y:S01]  /*7000*/  SHFL.BFLY PT, R3, R12, 0x1, 0x1f ;  /* 0x0c201f000c037f89 */ /* 0x000e6200000e0000 */
[----:B------:R-:W-:-:S06]  /*7010*/  UIADD3 UR4, UR4, 0x80, URZ ;  /* 0x0000008004047890 */ /* 0x000fcc000fffe03f */
[----:B------:R-:W-:Y:S01]  /*7020*/  ISETP.LE.AND P0, PT, R21, UR4, PT ;  /* 0x0000000415007c0c */ /* 0x000fe2000bf03270 */
[----:B0-----:R-:W-:Y:S01]  /*7030*/  FADD R18, R0, R11 ;  /* 0x0000000b00127221 */ /* 0x001fe20000000000 */
[----:B-1----:R-:W-:Y:S01]  /*7040*/  FADD R15, R2, R15 ;  /* 0x0000000f020f7221 */ /* 0x002fe20000000000 */
[----:B------:R-:W-:Y:S02]  /*7050*/  WARPGROUP.DEPBAR.LE gsb0, 0x0 ;  /* 0x00008000000079c5 */ /* 0x000fe40000010000 */
[----:B------:R-:W-:Y:S01]  /*7060*/  FADD R13, R10, R13 ;  /* 0x0000000d0a0d7221 */ /* 0x000fe20000000000 */
[----:B------:R-:W-:Y:S01]  /*7070*/  FADD R14, R12, R3 ;  /* 0x000000030c0e7221 */ /* 0x000fe20000000000 */
[----:B---3--:R-:W-:Y:S01]  /*7080*/  FFMA R9, R19, R9, R18 ;  /* 0x0000000913097223 */ /* 0x008fe20000000012 */
[----:B----4-:R-:W-:Y:S01]  /*7090*/  FFMA R8, R108, R8, R15 ;  /* 0x000000086c087223 */ /* 0x010fe2000000000f */
[----:B--2---:R-:W-:Y:S01]  /*70a0*/  FFMA R7, R138, R7, R13 ;  /* 0x000000078a077223 */ /* 0x004fe2000000000d */
[----:B------:R-:W-:Y:S01]  /*70b0*/  FFMA R6, R141, R6, R14 ;  /* 0x000000068d067223 */ /* 0x000fe2000000000e */
[----:B------:R-:W-:-:S02]  /*70c0*/  LEA R5, R189, R5, 0x7 ;  /* 0x00000005bd057211 */ /* 0x000fc400078e38ff */
[----:B------:R-:W-:Y:S02]  /*70d0*/  LEA R4, R20, R4, 0x7 ;  /* 0x0000000414047211 */ /* 0x000fe400078e38ff */
[----:B------:R-:W-:Y:S02]  /*70e0*/  MOV R3, R134 ;  /* 0x0000008600037202 */ /* 0x000fe40000000f00 */
[----:B------:R-:W-:Y:S02]  /*70f0*/  MOV R2, R107 ;  /* 0x0000006b00027202 */ /* 0x000fe40000000f00 */
[----:B------:R-:W-:Y:S02]  /*7100*/  MOV R0, R17 ;  /* 0x0000001100007202 */ /* 0x000fe40000000f00 */
[----:B------:R-:W-:Y:S01]  /*7110*/  MOV R11, R16 ;  /* 0x00000010000b7202 */ /* 0x000fe20000000f00 */
[----:B------:R-:W-:Y:S06]  /*7120*/  @!P0 BRA `(.L_x_1) ;  /* 0xffffffb000748947 */ /* 0x000fec000383ffff */
.L_x_0:
[----:B------:R-:W0:Y:S01]  /*7130*/  S2R R0, SR_TID.X ;  /* 0x0000000000007919 */ /* 0x000e220000002100 */
[----:B------:R-:W-:Y:S01]  /*7140*/  MOV R35, R6 ;  /* 0x0000000600237202 */ /* 0x000fe20000000f00 */
[----:B------:R-:W-:Y:S01]  /*7150*/  FMUL R6, R163, 0.25 ;  /* 0x3e800000a3067820 */ /* 0x000fe20000400000 */
[----:B------:R-:W-:Y:S01]  /*7160*/  MOV R22, R7 ;  /* 0x0000000700167202 */ /* 0x000fe20000000f00 */
[----:B------:R-:W-:Y:S01]  /*7170*/  FMUL R7, R160, 0.25 ;  /* 0x3e800000a0077820 */ /* 0x000fe20000400000 */
[----:B------:R-:W-:Y:S01]  /*7180*/  FSETP.GT.AND P3, PT, |R35|, 8.50705917302346158658e+37, PT ;  /* 0x7e8000002300780b */ /* 0x000fe20003f64200 */
[----:B------:R-:W-:Y:S01]  /*7190*/  BAR.SYNC.DEFER_BLOCKING 0x0 ;  /* 0x0000000000007b1d */ /* 0x000fe20000010000 */
[----:B------:R-:W-:Y:S02]  /*71a0*/  FSETP.GT.AND P1, PT, |R22|, 8.50705917302346158658e+37, PT ;  /* 0x7e8000001600780b */ /* 0x000fe40003f24200 */
[----:B------:R-:W-:Y:S01]  /*71b0*/  FSEL R163, R6, R163, P3 ;  /* 0x000000a306a37208 */ /* 0x000fe20001800000 */
[----:B------:R-:W-:Y:S01]  /*71c0*/  FMUL R6, R155, 0.25 ;  /* 0x3e8000009b067820 */ /* 0x000fe20000400000 */
[----:B------:R-:W-:Y:S01]  /*71d0*/  FSEL R25, R7, R160, P1 ;  /* 0x000000a007197208 */ /* 0x000fe20000800000 */
[----:B------:R-:W-:Y:S01]  /*71e0*/  FMUL R7, R152, 0.25 ;  /* 0x3e80000098077820 */ /* 0x000fe20000400000 */
[----:B--2---:R-:W-:Y:S01]  /*71f0*/  MOV R46, R8 ;  /* 0x00000008002e7202 */ /* 0x004fe20000000f00 */
[----:B------:R-:W-:Y:S01]  /*7200*/  FMUL R8, R171, 0.25 ;  /* 0x3e800000ab087820 */ /* 0x000fe20000400000 */
[----:B------:R-:W-:Y:S01]  /*7210*/  FSEL R155, R6, R155, P3 ;  /* 0x0000009b069b7208 */ /* 0x000fe20001800000 */
[----:B------:R-:W-:Y:S01]  /*7220*/  FMUL R6, R161, 0.25 ;  /* 0x3e800000a1067820 */ /* 0x000fe20000400000 */
[----:B------:R-:W-:Y:S01]  /*7230*/  FSEL R33, R7, R152, P1 ;  /* 0x0000009807217208 */ /* 0x000fe20000800000 */
[----:B------:R-:W-:Y:S01]  /*7240*/  FMUL R7, R178, 0.25 ;  /* 0x3e800000b2077820 */ /* 0x000fe20000400000 */
[----:B------:R-:W-:Y:S01]  /*7250*/  FSETP.GT.AND P0, PT, |R46|, 8.50705917302346158658e+37, PT ;  /* 0x7e8000002e00780b */ /* 0x000fe20003f04200 */
[----:B------:R-:W1:Y:S01]  /*7260*/  S2R R185, SR_TID.X ;  /* 0x0000000000b97919 */ /* 0x000e620000002100 */
[----:B------:R-:W-:Y:S01]  /*7270*/  FSEL R161, R6, R161, P1 ;  /* 0x000000a106a17208 */ /* 0x000fe20000800000 */
[----:B------:R-:W-:Y:S01]  /*7280*/  FMUL R6, R183, 0.25 ;  /* 0x3e800000b7067820 */ /* 0x000fe20000400000 */
[----:B------:R-:W-:Y:S01]  /*7290*/  MOV R37, R9 ;  /* 0x0000000900257202 */ /* 0x000fe20000000f00 */
[----:B------:R-:W-:Y:S01]  /*72a0*/  FMUL R9, R168, 0.25 ;  /* 0x3e800000a8097820 */ /* 0x000fe20000400000 */
[----:B------:R-:W-:Y:S01]  /*72b0*/  FSEL R178, R7, R178, P0 ;  /* 0x000000b207b27208 */ /* 0x000fe20000000000 */
[----:B------:R-:W-:Y:S01]  /*72c0*/  FMUL R7, R170, 0.25 ;  /* 0x3e800000aa077820 */ /* 0x000fe20000400000 */
[----:B------:R-:W-:Y:S01]  /*72d0*/  FSEL R30, R6, R183, P0 ;  /* 0x000000b7061e7208 */ /* 0x000fe20000000000 */
[----:B------:R-:W-:Y:S01]  /*72e0*/  FMUL R6, R175, 0.25 ;  /* 0x3e800000af067820 */ /* 0x000fe20000400000 */
[----:B------:R-:W-:Y:S01]  /*72f0*/  FSETP.GT.AND P2, PT, |R37|, 8.50705917302346158658e+37, PT ;  /* 0x7e8000002500780b */ /* 0x000fe20003f44200 */
[----:B------:R-:W2:Y:S01]  /*7300*/  S2R R184, SR_CTAID.X ;  /* 0x0000000000b87919 */ /* 0x000ea20000002500 */
[----:B------:R-:W-:Y:S01]  /*7310*/  FSEL R170, R7, R170, P0 ;  /* 0x000000aa07aa7208 */ /* 0x000fe20000000000 */
[----:B------:R-:W-:Y:S01]  /*7320*/  FMUL R7, R172, 0.25 ;  /* 0x3e800000ac077820 */ /* 0x000fe20000400000 */
[C---:B0-----:R-:W-:Y:S01]  /*7330*/  SHF.L.U32 R4, R0.reuse, 0x3, RZ ;  /* 0x0000000300047819 */ /* 0x041fe200000006ff */
[----:B------:R-:W-:Y:S01]  /*7340*/  ULDC.64 UR6, c[0x0][0x270] ;  /* 0x00009c0000067ab9 */ /* 0x000fe20000000a00 */
[----:B------:R-:W-:Y:S01]  /*7350*/  SHF.L.U32 R5, R0, 0x2, RZ ;  /* 0x0000000200057819 */ /* 0x000fe200000006ff */
[----:B------:R-:W-:Y:S01]  /*7360*/  UIMAD UR6, UR16, UR6, URZ ;  /* 0x00000006100672a4 */ /* 0x000fe2000f8e023f */
[----:B------:R-:W-:Y:S01]  /*7370*/  LOP3.LUT R4, R4, 0x38, RZ, 0xc0, !PT ;  /* 0x0000003804047812 */ /* 0x000fe200078ec0ff */
[----:B------:R-:W0:Y:S01]  /*7380*/  LDC R87, c[0x0][0x278] ;  /* 0x00009e00ff577b82 */ /* 0x000e220000000800 */
[----:B------:R-:W-:Y:S01]  /*7390*/  LOP3.LUT R5, R5, 0x1c0, RZ, 0xc0, !PT ;  /* 0x000001c005057812 */ /* 0x000fe200078ec0ff */
[----:B------:R-:W-:Y:S01]  /*73a0*/  USHF.L.U32 UR4, UR6, 0x1, URZ ;  /* 0x0000000106047899 */ /* 0x000fe2000800063f */
[----:B------:R-:W-:-:S02]  /*73b0*/  SHF.L.U32 R2, R0, 0x4, RZ ;  /* 0x0000000400027819 */ /* 0x000fc400000006ff */
[----:B------:R-:W-:Y:S01]  /*73c0*/  IADD3 R11, R5, UR17, R4 ;  /* 0x00000011050b7c10 */ /* 0x000fe2000fffe004 */
[----:B------:R-:W-:Y:S01]  /*73d0*/  FMUL R5, R166, 0.25 ;  /* 0x3e800000a6057820 */ /* 0x000fe20000400000 */
[----:B------:R-:W-:Y:S01]  /*73e0*/  FMUL R4, R167, 0.25 ;  /* 0x3e800000a7047820 */ /* 0x000fe20000400000 */
[----:B------:R-:W-:Y:S02]  /*73f0*/  SHF.L.U32 R3, R0, 0x6, RZ ;  /* 0x0000000600037819 */ /* 0x000fe400000006ff */
[----:B------:R-:W-:Y:S02]  /*7400*/  LOP3.LUT R2, R2, 0xf0, RZ, 0xc0, !PT ;  /* 0x000000f002027812 */ /* 0x000fe400078ec0ff */
[----:B------:R-:W-:Y:S01]  /*7410*/  FSEL R19, R5, R166, P3 ;  /* 0x000000a605137208 */ /* 0x000fe20001800000 */
[----:B------:R-:W-:Y:S01]  /*7420*/  FMUL R5, R162, 0.25 ;  /* 0x3e800000a2057820 */ /* 0x000fe20000400000 */
[----:B------:R-:W-:Y:S01]  /*7430*/  FSEL R167, R4, R167, P3 ;  /* 0x000000a704a77208 */ /* 0x000fe20001800000 */
[----:B------:R-:W-:Y:S01]  /*7440*/  FMUL R4, R159, 0.25 ;  /* 0x3e8000009f047820 */ /* 0x000fe20000400000 */
[----:B------:R-:W-:-:S02]  /*7450*/  LOP3.LUT R3, R3, 0x400, RZ, 0xc0, !PT ;  /* 0x0000040003037812 */ /* 0x000fc400078ec0ff */
[----:B------:R-:W-:Y:S01]  /*7460*/  FSEL R23, R5, R162, P3 ;  /* 0x000000a205177208 */ /* 0x000fe20001800000 */
[----:B------:R-:W-:Y:S01]  /*7470*/  FMUL R5, R154, 0.25 ;  /* 0x3e8000009a057820 */ /* 0x000fe20000400000 */
[----:B------:R-:W-:Y:S01]  /*7480*/  FSEL R159, R4, R159, P3 ;  /* 0x0000009f049f7208 */ /* 0x000fe20001800000 */
[----:B------:R-:W-:Y:S01]  /*7490*/  FMUL R4, R165, 0.25 ;  /* 0x3e800000a5047820 */ /* 0x000fe20000400000 */
[----:B------:R-:W-:Y:S02]  /*74a0*/  SHF.R.U32.HI R10, RZ, 0x1, R0 ;  /* 0x00000001ff0a7819 */ /* 0x000fe40000011600 */
[----:B------:R-:W-:Y:S01]  /*74b0*/  FSEL R31, R5, R154, P3 ;  /* 0x0000009a051f7208 */ /* 0x000fe20001800000 */
[----:B------:R-:W-:Y:S01]  /*74c0*/  FMUL R5, R164, 0.25 ;  /* 0x3e800000a4057820 */ /* 0x000fe20000400000 */
[----:B------:R-:W-:Y:S01]  /*74d0*/  FSEL R165, R4, R165, P1 ;  /* 0x000000a504a57208 */ /* 0x000fe20000800000 */
[----:B------:R-:W-:Y:S01]  /*74e0*/  FMUL R4, R153, 0.25 ;  /* 0x3e80000099047820 */ /* 0x000fe20000400000 */
[----:B------:R-:W-:Y:S01]  /*74f0*/  IADD3 R2, R3, UR17, R2 ;  /* 0x0000001103027c10 */ /* 0x000fe2000fffe002 */
[----:B0-----:R-:W-:Y:S01]  /*7500*/  IMAD R55, R87, 0x12, RZ ;  /* 0x0000001257377824 */ /* 0x001fe200078e02ff */
[----:B------:R-:W-:Y:S01]  /*7510*/  FSEL R21, R5, R164, P1 ;  /* 0x000000a405157208 */ /* 0x000fe20000800000 */
[----:B------:R-:W-:Y:S01]  /*7520*/  FMUL R5, R156, 0.25 ;  /* 0x3e8000009c057820 */ /* 0x000fe20000400000 */
        /* <DEDUP_REMOVED lines=8> */
[----:B------:R-:W-:Y:S01]  /*75b0*/  LOP3.LUT R3, R0, 0x60, RZ, 0xc0, !PT ;  /* 0x0000006000037812 */ /* 0x000fe200078ec0ff */
[----:B------:R-:W-:Y:S01]  /*75c0*/  IMAD R59, R87, 0x14, RZ ;  /* 0x00000014573b7824 */ /* 0x000fe200078e02ff */
        /* <DEDUP_REMOVED lines=8> */
[----:B------:R-:W-:Y:S01]  /*7650*/  LEA R3, R3, R2, 0x3 ;  /* 0x0000000203037211 */ /* 0x000fe200078e18ff */
[----:B------:R-:W-:Y:S01]  /*7660*/  IMAD R67, R87, 0x18, RZ ;  /* 0x0000001857437824 */ /* 0x000fe200078e02ff */
[----:B------:R-:W-:Y:S01]  /*7670*/  IADD3 R2, R10, R11, RZ ;  /* 0x0000000b0a027210 */ /* 0x000fe20007ffe0ff */
[----:B------:R-:W-:Y:S01]  /*7680*/  FMUL R10, R157, 0.25 ;  /* 0x3e8000009d0a7820 */ /* 0x000fe20000400000 */
[----:B------:R-:W-:Y:S01]  /*7690*/  FSEL R36, R6, R177, P2 ;  /* 0x000000b106247208 */ /* 0x000fe20001000000 */
[----:B------:R-:W-:Y:S01]  /*76a0*/  FMUL R6, R169, 0.25 ;  /* 0x3e800000a9067820 */ /* 0x000fe20000400000 */
[----:B------:R-:W-:Y:S01]  /*76b0*/  FSEL R40, R4, R173, P2 ;  /* 0x000000ad04287208 */ /* 0x000fe20001000000 */
[----:B------:R-:W-:Y:S01]  /*76c0*/  FMUL R4, R37, 8388608 ;  /* 0x4b00000025047820 */ /* 0x000fe20000400000 */
[----:B------:R-:W-:Y:S01]  /*76d0*/  FSEL R176, R5, R176, P2 ;  /* 0x000000b005b07208 */ /* 0x000fe20001000000 */
[----:B------:R-:W-:Y:S01]  /*76e0*/  FMUL R5, R46, 8388608 ;  /* 0x4b0000002e057820 */ /* 0x000fe20000400000 */
[----:B------:R-:W-:Y:S01]  /*76f0*/  FSEL R172, R7, R172, P2 ;  /* 0x000000ac07ac7208 */ /* 0x000fe20001000000 */
[----:B------:R-:W-:Y:S01]  /*7700*/  FMUL R7, R22, 8388608 ;  /* 0x4b00000016077820 */ /* 0x000fe20000400000 */
[----:B------:R-:W-:Y:S01]  /*7710*/  FSETP.GEU.AND P5, PT, R37, 1.175494350822287508e-38, PT ;  /* 0x008000002500780b */ /* 0x000fe20003fae000 */
[----:B------:R-:W-:Y:S01]  /*7720*/  FMUL R11, R158, 0.25 ;  /* 0x3e8000009e0b7820 */ /* 0x000fe20000400000 */
[----:B------:R-:W-:Y:S01]  /*7730*/  FSETP.GEU.AND P6, PT, R46, 1.175494350822287508e-38, PT ;  /* 0x008000002e00780b */ /* 0x000fe20003fce000 */
[C---:B------:R-:W-:Y:S01]  /*7740*/  IMAD R71, R87.reuse, 0x1a, RZ ;  /* 0x0000001a57477824 */ /* 0x040fe200078e02ff */
[----:B------:R-:W-:Y:S01]  /*7750*/  FSETP.GEU.AND P4, PT, R22, 1.175494350822287508e-38, PT ;  /* 0x008000001600780b */ /* 0x000fe20003f8e000 */
[C---:B------:R-:W-:Y:S01]  /*7760*/  IMAD R75, R87.reuse, 0x1c, RZ ;  /* 0x0000001c574b7824 */ /* 0x040fe200078e02ff */
[----:B------:R-:W-:Y:S01]  /*7770*/  FSEL R157, R10, R157, P1 ;  /* 0x0000009d0a9d7208 */ /* 0x000fe20000800000 */
[----:B------:R-:W-:Y:S01]  /*7780*/  IMAD R79, R87, 0x1e, RZ ;  /* 0x0000001e574f7824 */ /* 0x000fe200078e02ff */
[----:B------:R-:W-:Y:S01]  /*7790*/  FSEL R42, R8, R171, P0 ;  /* 0x000000ab082a7208 */ /* 0x000fe20000000000 */
[----:B------:R-:W-:Y:S01]  /*77a0*/  FMUL R8, R35, 8388608 ;  /* 0x4b00000023087820 */ /* 0x000fe20000400000 */
[----:B------:R-:W-:Y:S01]  /*77b0*/  FSEL R44, R6, R169, P2 ;  /* 0x000000a9062c7208 */ /* 0x000fe20001000000 */
[C---:B------:R-:W-:Y:S01]  /*77c0*/  IMAD R89, R87.reuse, 0x22, RZ ;  /* 0x0000002257597824 */ /* 0x040fe200078e02ff */
[----:B------:R-:W-:Y:S01]  /*77d0*/  FSEL R39, R4, R37, !P5 ;  /* 0x0000002504277208 */ /* 0x000fe20006800000 */
[C---:B------:R-:W-:Y:S01]  /*77e0*/  IMAD R91, R87.reuse, 0x24, RZ ;  /* 0x00000024575b7824 */ /* 0x040fe200078e02ff */
[----:B------:R-:W-:Y:S01]  /*77f0*/  FSEL R4, RZ, -23, P5 ;  /* 0xc1b80000ff047808 */ /* 0x000fe20002800000 */
[----:B------:R-:W-:Y:S01]  /*7800*/  IMAD R93, R87, 0x26, RZ ;  /* 0x00000026575d7824 */ /* 0x000fe200078e02ff */
        /* <DEDUP_REMOVED lines=8> */
[----:B------:R-:W-:Y:S01]  /*7890*/  FSETP.GEU.AND P5, PT, R35, 1.175494350822287508e-38, PT ;  /* 0x008000002300780b */ /* 0x000fe20003fae000 */
[----:B------:R-:W-:Y:S01]  /*78a0*/  IMAD R61, R87, 0x15, RZ ;  /* 0x00000015573d7824 */ /* 0x000fe200078e02ff */
[----:B------:R-:W-:Y:S01]  /*78b0*/  FSETP.GEU.AND P6, PT, |R35|, 1.175494350822287508e-38, PT ;  /* 0x008000002300780b */ /* 0x000fe20003fce200 */
[----:B------:R-:W-:Y:S01]  /*78c0*/  IMAD R101, R87, 0x2e, RZ ;  /* 0x0000002e57657824 */ /* 0x000fe200078e02ff */
[C---:B------:R-:W-:Y:S01]  /*78d0*/  FSETP.GEU.AND P4, PT, |R22|.reuse, 1.175494350822287508e-38, PT ;  /* 0x008000001600780b */ /* 0x040fe20003f8e200 */
[----:B------:R-:W-:Y:S01]  /*78e0*/  @P1 FMUL R22, R22, 0.25 ;  /* 0x3e80000016161820 */ /* 0x000fe20000400000 */
[----:B------:R-:W-:Y:S01]  /*78f0*/  FSEL R27, R11, R158, P3 ;  /* 0x0000009e0b1b7208 */ /* 0x000fe20001800000 */
[----:B------:R-:W-:Y:S01]  /*7900*/  FMUL R11, R174, 0.25 ;  /* 0x3e800000ae0b7820 */ /* 0x000fe20000400000 */
[C---:B------:R-:W-:Y:S01]  /*7910*/  FSETP.GEU.AND P1, PT, |R37|.reuse, 1.175494350822287508e-38, PT ;  /* 0x008000002500780b */ /* 0x040fe20003f2e200 */
[----:B------:R-:W-:Y:S01]  /*7920*/  @P2 FMUL R37, R37, 0.25 ;  /* 0x3e80000025252820 */ /* 0x000fe20000400000 */
[----:B------:R-:W-:Y:S01]  /*7930*/  FSEL R168, R9, R168, P2 ;  /* 0x000000a809a87208 */ /* 0x000fe20001000000 */
[----:B------:R-:W-:Y:S01]  /*7940*/  IMAD R103, R87, 0x30, RZ ;  /* 0x0000003057677824 */ /* 0x000fe200078e02ff */
[----:B------:R-:W-:Y:S01]  /*7950*/  FSEL R49, R8, R35, !P5 ;  /* 0x0000002308317208 */ /* 0x000fe20006800000 */
[----:B------:R-:W-:Y:S01]  /*7960*/  @P3 FMUL R35, R35, 0.25 ;  /* 0x3e80000023233820 */ /* 0x000fe20000400000 */
[----:B------:R-:W-:Y:S01]  /*7970*/  IADD3 R7, R41, -0x3f3504f3, RZ ;  /* 0xc0cafb0d29077810 */ /* 0x000fe20007ffe0ff */
[----:B------:R-:W-:Y:S01]  /*7980*/  @!P6 FMUL R167, R167, 16777216 ;  /* 0x4b800000a7a7e820 */ /* 0x000fe20000400000 */
[----:B------:R-:W-:Y:S01]  /*7990*/  IADD3 R9, R48, -0x3f3504f3, RZ ;  /* 0xc0cafb0d30097810 */ /* 0x000fe20007ffe0ff */
[----:B------:R-:W-:Y:S01]  /*79a0*/  @!P6 FMUL R35, R35, 16777216 ;  /* 0x4b8000002323e820 */ /* 0x000fe20000400000 */
[----:B------:R-:W-:Y:S01]  /*79b0*/  FSETP.GEU.AND P3, PT, |R46|, 1.175494350822287508e-38, PT ;  /* 0x008000002e00780b */ /* 0x000fe20003f6e200 */
[----:B------:R-:W-:Y:S01]  /*79c0*/  @!P4 FMUL R22, R22, 16777216 ;  /* 0x4b8000001616c820 */ /* 0x000fe20000400000 */
[----:B------:R-:W-:Y:S01]  /*79d0*/  FSEL R174, R11, R174, P0 ;  /* 0x000000ae0bae7208 */ /* 0x000fe20000000000 */
[----:B------:R-:W-:Y:S01]  /*79e0*/  @P0 FMUL R46, R46, 0.25 ;  /* 0x3e8000002e2e0820 */ /* 0x000fe20000400000 */
[----:B------:R-:W-:Y:S01]  /*79f0*/  IADD3 R13, R49, -0x3f3504f3, RZ ;  /* 0xc0cafb0d310d7810 */ /* 0x000fe20007ffe0ff */
[----:B------:R-:W-:Y:S01]  /*7a00*/  @!P1 FMUL R37, R37, 16777216 ;  /* 0x4b80000025259820 */ /* 0x000fe20000400000 */
[----:B------:R-:W-:Y:S01]  /*7a10*/  LOP3.LUT R8, R7, 0xff800000, RZ, 0xc0, !PT ;  /* 0xff80000007087812 */ /* 0x000fe200078ec0ff */
[----:B------:R-:W0:Y:S01]  /*7a20*/  MUFU.RCP R18, R35 ;  /* 0x0000002300127308 */ /* 0x000e220000001000 */
[----:B------:R-:W-:Y:S01]  /*7a30*/  IADD3 R5, R39, -0x3f3504f3, RZ ;  /* 0xc0cafb0d27057810 */ /* 0x000fe20007ffe0ff */
[----:B------:R-:W-:Y:S01]  /*7a40*/  @!P6 FMUL R19, R19, 16777216 ;  /* 0x4b8000001313e820 */ /* 0x000fe20000400000 */
[----:B------:R-:W-:Y:S01]  /*7a50*/  LOP3.LUT R11, R9, 0xff800000, RZ, 0xc0, !PT ;  /* 0xff800000090b7812 */ /* 0x000fe200078ec0ff */
[----:B------:R-:W-:Y:S01]  /*7a60*/  @!P6 FMUL R163, R163, 16777216 ;  /* 0x4b800000a3a3e820 */ /* 0x000fe20000400000 */
[----:B------:R-:W-:Y:S01]  /*7a70*/  LOP3.LUT R14, R13, 0xff800000, RZ, 0xc0, !PT ;  /* 0xff8000000d0e7812 */ /* 0x000fe200078ec0ff */
[----:B------:R-:W-:Y:S01]  /*7a80*/  @!P3 FMUL R46, R46, 16777216 ;  /* 0x4b8000002e2eb820 */ /* 0x000fe20000400000 */
[----:B------:R-:W-:Y:S01]  /*7a90*/  I2FP.F32.S32 R9, R8 ;  /* 0x0000000800097245 */ /* 0x000fe20000201400 */
[----:B------:R-:W-:Y:S01]  /*7aa0*/  @!P6 FMUL R23, R23, 16777216 ;  /* 0x4b8000001717e820 */ /* 0x000fe20000400000 */
[----:B------:R-:W-:Y:S01]  /*7ab0*/  LOP3.LUT R5, R5, 0xff800000, RZ, 0xc0, !PT ;  /* 0xff80000005057812 */ /* 0x000fe200078ec0ff */
[----:B------:R-:W-:Y:S01]  /*7ac0*/  @!P6 FMUL R159, R159, 16777216 ;  /* 0x4b8000009f9fe820 */ /* 0x000fe20000400000 */
[----:B------:R-:W-:Y:S01]  /*7ad0*/  I2FP.F32.S32 R13, R11 ;  /* 0x0000000b000d7245 */ /* 0x000fe20000201400 */
[----:B------:R-:W-:Y:S01]  /*7ae0*/  FFMA.FTZ R9, R9, 1.1920928955078125e-07, R6 ;  /* 0x3400000009097823 */ /* 0x000fe20000010006 */
[-C--:B------:R-:W-:Y:S01]  /*7af0*/  I2FP.F32.S32 R7, R5.reuse ;  /* 0x0000000500077245 */ /* 0x080fe20000201400 */
[----:B------:R-:W3:Y:S01]  /*7b00*/  MUFU.RCP R6, R22 ;  /* 0x0000001600067308 */ /* 0x000ee20000001000 */
[----:B------:R-:W-:Y:S01]  /*7b10*/  FSEL R12, RZ, -23, P5 ;  /* 0xc1b80000ff0c7808 */ /* 0x000fe20002800000 */
[----:B------:R-:W-:Y:S01]  /*7b20*/  FFMA.FTZ R10, R13, 1.1920928955078125e-07, R10 ;  /* 0x340000000d0a7823 */ /* 0x000fe2000001000a */
[----:B------:R-:W-:Y:S01]  /*7b30*/  I2FP.F32.S32 R15, R14 ;  /* 0x0000000e000f7245 */ /* 0x000fe20000201400 */
[----:B------:R-:W-:Y:S01]  /*7b40*/  FFMA.FTZ R4, R7, 1.1920928955078125e-07, R4 ;  /* 0x3400000007047823 */ /* 0x000fe20000010004 */
[----:B------:R-:W-:Y:S01]  /*7b50*/  @!P6 FMUL R27, R27, 16777216 ;  /* 0x4b8000001b1be820 */ /* 0x000fe20000400000 */
[----:B------:R-:W-:Y:S01]  /*7b60*/  @!P6 FMUL R155, R155, 16777216 ;  /* 0x4b8000009b9be820 */ /* 0x000fe20000400000 */
[----:B------:R-:W-:Y:S01]  /*7b70*/  @!P6 FMUL R31, R31, 16777216 ;  /* 0x4b8000001f1fe820 */ /* 0x000fe20000400000 */
[----:B------:R-:W4:Y:S01]  /*7b80*/  MUFU.RCP R13, R37 ;  /* 0x00000025000d7308 */ /* 0x000f220000001000 */
[----:B------:R-:W-:Y:S01]  /*7b90*/  @!P4 FMUL R165, R165, 16777216 ;  /* 0x4b800000a5a5c820 */ /* 0x000fe20000400000 */
[----:B------:R-:W-:Y:S01]  /*7ba0*/  @!P4 FMUL R21, R21, 16777216 ;  /* 0x4b8000001515c820 */ /* 0x000fe20000400000 */
[----:B------:R-:W-:Y:S01]  /*7bb0*/  @!P4 FMUL R161, R161, 16777216 ;  /* 0x4b800000a1a1c820 */ /* 0x000fe20000400000 */
[----:B------:R-:W-:Y:S01]  /*7bc0*/  @!P4 FMUL R25, R25, 16777216 ;  /* 0x4b8000001919c820 */ /* 0x000fe20000400000 */
[----:B------:R-:W-:Y:S01]  /*7bd0*/  @!P4 FMUL R157, R157, 16777216 ;  /* 0x4b8000009d9dc820 */ /* 0x000fe20000400000 */
[----:B------:R-:W-:Y:S01]  /*7be0*/  @!P4 FMUL R29, R29, 16777216 ;  /* 0x4b8000001d1dc820 */ /* 0x000fe20000400000 */
[----:B------:R-:W-:Y:S01]  /*7bf0*/  @!P4 FMUL R153, R153, 16777216 ;  /* 0x4b8000009999c820 */ /* 0x000fe20000400000 */
[----:B------:R-:W1:Y:S01]  /*7c00*/  MUFU.RCP R7, R46 ;  /* 0x0000002e00077308 */ /* 0x000e620000001000 */
[----:B------:R-:W-:Y:S01]  /*7c10*/  @!P4 FMUL R33, R33, 16777216 ;  /* 0x4b8000002121c820 */ /* 0x000fe20000400000 */
        /* <DEDUP_REMOVED lines=8> */
[----:B------:R-:W-:Y:S01]  /*7ca0*/  FFMA.FTZ R15, R15, 1.1920928955078125e-07, R12 ;  /* 0x340000000f0f7823 */ /* 0x000fe2000001000c */
[----:B------:R-:W-:Y:S01]  /*7cb0*/  IADD3 R5, R39, -R5, RZ ;  /* 0x8000000527057210 */ /* 0x000fe20007ffe0ff */
[C---:B0-----:R-:W-:Y:S01]  /*7cc0*/  FMUL R167, R18.reuse, R167 ;  /* 0x000000a712a77220 */ /* 0x041fe20000400000 */
[C---:B------:R-:W-:Y:S01]  /*7cd0*/  FMUL R20, R18.reuse, R19 ;  /* 0x0000001312147220 */ /* 0x040fe20000400000 */
[C---:B------:R-:W-:Y:S01]  /*7ce0*/  FMUL R163, R18.reuse, R163 ;  /* 0x000000a312a37220 */ /* 0x040fe20000400000 */
[C---:B------:R-:W-:Y:S01]  /*7cf0*/  FMUL R24, R18.reuse, R23 ;  /* 0x0000001712187220 */ /* 0x040fe20000400000 */
[C---:B------:R-:W-:Y:S01]  /*7d00*/  FMUL R159, R18.reuse, R159 ;  /* 0x0000009f129f7220 */ /* 0x040fe20000400000 */
[C---:B------:R-:W-:Y:S01]  /*7d10*/  FMUL R26, R18.reuse, R27 ;  /* 0x0000001b121a7220 */ /* 0x040fe20000400000 */
[C---:B------:R-:W-:Y:S01]  /*7d20*/  FMUL R155, R18.reuse, R155 ;  /* 0x0000009b129b7220 */ /* 0x040fe20000400000 */
[----:B------:R-:W-:Y:S01]  /*7d30*/  FMUL R12, R18, R31 ;  /* 0x0000001f120c7220 */ /* 0x000fe20000400000 */
[C---:B---3--:R-:W-:Y:S01]  /*7d40*/  FMUL R165, R6.reuse, R165 ;  /* 0x000000a506a57220 */ /* 0x048fe20000400000 */
[C---:B------:R-:W-:Y:S01]  /*7d50*/  FMUL R22, R6.reuse, R21 ;  /* 0x0000001506167220 */ /* 0x040fe20000400000 */
[C---:B------:R-:W-:Y:S01]  /*7d60*/  FMUL R161, R6.reuse, R161 ;  /* 0x000000a106a17220 */ /* 0x040fe20000400000 */
[C---:B------:R-:W-:Y:S01]  /*7d70*/  FMUL R18, R6.reuse, R25 ;  /* 0x0000001906127220 */ /* 0x040fe20000400000 */
[C---:B------:R-:W-:Y:S01]  /*7d80*/  FMUL R157, R6.reuse, R157 ;  /* 0x0000009d069d7220 */ /* 0x040fe20000400000 */
[C---:B------:R-:W-:Y:S01]  /*7d90*/  FMUL R28, R6.reuse, R29 ;  /* 0x0000001d061c7220 */ /* 0x040fe20000400000 */
[C---:B------:R-:W-:Y:S01]  /*7da0*/  FMUL R153, R6.reuse, R153 ;  /* 0x0000009906997220 */ /* 0x040fe20000400000 */
[----:B------:R-:W-:Y:S01]  /*7db0*/  FMUL R6, R6, R33 ;  /* 0x0000002106067220 */ /* 0x000fe20000400000 */
[----:B------:R-:W-:Y:S01]  /*7dc0*/  @!P3 FMUL R30, R30, 16777216 ;  /* 0x4b8000001e1eb820 */ /* 0x000fe20000400000 */
[----:B------:R-:W-:Y:S01]  /*7dd0*/  @!P3 FMUL R182, R182, 16777216 ;  /* 0x4b800000b6b6b820 */ /* 0x000fe20000400000 */
[----:B------:R-:W-:Y:S01]  /*7de0*/  @!P3 FMUL R34, R34, 16777216 ;  /* 0x4b8000002222b820 */ /* 0x000fe20000400000 */
[----:B------:R-:W-:Y:S01]  /*7df0*/  @!P3 FMUL R178, R178, 16777216 ;  /* 0x4b800000b2b2b820 */ /* 0x000fe20000400000 */
[----:B------:R-:W-:Y:S01]  /*7e00*/  @!P3 FMUL R38, R38, 16777216 ;  /* 0x4b8000002626b820 */ /* 0x000fe20000400000 */
[----:B------:R-:W-:Y:S01]  /*7e10*/  @!P3 FMUL R174, R174, 16777216 ;  /* 0x4b800000aeaeb820 */ /* 0x000fe20000400000 */
[----:B------:R-:W-:Y:S01]  /*7e20*/  @!P3 FMUL R42, R42, 16777216 ;  /* 0x4b8000002a2ab820 */ /* 0x000fe20000400000 */
[C---:B----4-:R-:W-:Y:S01]  /*7e30*/  FMUL R32, R13.reuse, R32 ;  /* 0x000000200d207220 */ /* 0x050fe20000400000 */
        /* <DEDUP_REMOVED lines=8> */
[----:B------:R-:W-:Y:S01]  /*7ec0*/  MOV R13, 0x3dc6b27f ;  /* 0x3dc6b27f000d7802 */ /* 0x000fe20000000f00 */
[----:B------:R-:W-:Y:S01]  /*7ed0*/  FADD R5, R5, -1 ;  /* 0xbf80000005057421 */ /* 0x000fe20000000000 */
[----:B------:R-:W-:Y:S01]  /*7ee0*/  IADD3 R8, R41, -R8, RZ ;  /* 0x8000000829087210 */ /* 0x000fe20007ffe0ff */
[C---:B-1----:R-:W-:Y:S01]  /*7ef0*/  FMUL R30, R7.reuse, R30 ;  /* 0x0000001e071e7220 */ /* 0x042fe20000400000 */
[----:B------:R-:W-:Y:S01]  /*7f00*/  IADD3 R11, R48, -R11, RZ ;  /* 0x8000000b300b7210 */ /* 0x000fe20007ffe0ff */
[C---:B------:R-:W-:Y:S01]  /*7f10*/  FMUL R19, R7.reuse, R182 ;  /* 0x000000b607137220 */ /* 0x040fe20000400000 */
[C---:B------:R-:W-:Y:S01]  /*7f20*/  FMUL R34, R7.reuse, R34 ;  /* 0x0000002207227220 */ /* 0x040fe20000400000 */
[C---:B------:R-:W-:Y:S01]  /*7f30*/  FMUL R23, R7.reuse, R178 ;  /* 0x000000b207177220 */ /* 0x040fe20000400000 */
[C---:B------:R-:W-:Y:S01]  /*7f40*/  FMUL R38, R7.reuse, R38 ;  /* 0x0000002607267220 */ /* 0x040fe20000400000 */
[C---:B------:R-:W-:Y:S01]  /*7f50*/  FMUL R27, R7.reuse, R174 ;  /* 0x000000ae071b7220 */ /* 0x040fe20000400000 */
[C---:B------:R-:W-:Y:S01]  /*7f60*/  FMUL R42, R7.reuse, R42 ;  /* 0x0000002a072a7220 */ /* 0x040fe20000400000 */
[----:B------:R-:W-:Y:S01]  /*7f70*/  FMUL R7, R7, R170 ;  /* 0x000000aa07077220 */ /* 0x000fe20000400000 */
[----:B------:R-:W-:Y:S01]  /*7f80*/  F2FP.F16.F32.PACK_AB R46, R153, R6 ;  /* 0x00000006992e723e */ /* 0x000fe200000000ff */
[----:B------:R-:W-:Y:S01]  /*7f90*/  FFMA.FTZ R6, R5, R13, -0.16845393180847167969 ;  /* 0xbe2c7f3005067423 */ /* 0x000fe2000001000d */
[----:B------:R-:W-:Y:S01]  /*7fa0*/  FADD R8, R8, -1 ;  /* 0xbf80000008087421 */ /* 0x000fe20000000000 */
[----:B------:R-:W-:Y:S01]  /*7fb0*/  FADD R11, R11, -1 ;  /* 0xbf8000000b0b7421 */ /* 0x000fe20000000000 */
[----:B------:R-:W-:Y:S01]  /*7fc0*/  F2FP.F16.F32.PACK_AB R45, R42, R7 ;  /* 0x000000072a2d723e */ /* 0x000fe200000000ff */
[----:B------:R-:W-:Y:S01]  /*7fd0*/  FFMA.FTZ R6, R5, R6, 0.1716887056827545166 ;  /* 0x3e2fcf2a05067423 */ /* 0x000fe20000010006 */
[----:B------:R-:W-:Y:S01]  /*7fe0*/  F2FP.F16.F32.PACK_AB R47, R155, R12 ;  /* 0x0000000c9b2f723e */ /* 0x000fe200000000ff */
[-C--:B------:R-:W-:Y:S01]  /*7ff0*/  FFMA.FTZ R7, R8, R13.reuse, -0.16845393180847167969 ;  /* 0xbe2c7f3008077423 */ /* 0x080fe2000001000d */
[----:B------:R-:W-:Y:S01]  /*8000*/  FFMA.FTZ R12, R11, R13, -0.16845393180847167969 ;  /* 0xbe2c7f300b0c7423 */ /* 0x000fe2000001000d */
[----:B------:R-:W-:Y:S01]  /*8010*/  FFMA.FTZ R6, R5, R6, -0.17900948226451873779 ;  /* 0xbe374e4305067423 */ /* 0x000fe20000010006 */
[----:B------:R-:W-:Y:S01]  /*8020*/  F2FP.F16.F32.PACK_AB R44, R44, R31 ;  /* 0x0000001f2c2c723e */ /* 0x000fe200000000ff */
[C---:B------:R-:W-:Y:S01]  /*8030*/  FFMA.FTZ R7, R8.reuse, R7, 0.1716887056827545166 ;  /* 0x3e2fcf2a08077423 */ /* 0x040fe20000010007 */
[----:B------:R-:W-:Y:S01]  /*8040*/  FFMA.FTZ R12, R11, R12, 0.1716887056827545166 ;  /* 0x3e2fcf2a0b0c7423 */ /* 0x000fe2000001000c */
[----:B------:R-:W-:Y:S01]  /*8050*/  FFMA.FTZ R6, R5, R6, 0.20512372255325317383 ;  /* 0x3e520bf405067423 */ /* 0x000fe20000010006 */
[----:B------:R-:W-:Y:S01]  /*8060*/  ISETP.GE.U32.AND P0, PT, R39, 0x7f800000, PT ;  /* 0x7f8000002700780c */ /* 0x000fe20003f06070 */
[C---:B------:R-:W-:Y:S01]  /*8070*/  FFMA.FTZ R7, R8.reuse, R7, -0.17900948226451873779 ;  /* 0xbe374e4308077423 */ /* 0x040fe20000010007 */
[----:B------:R-:W-:Y:S01]  /*8080*/  FFMA.FTZ R12, R11, R12, -0.17900948226451873779 ;  /* 0xbe374e430b0c7423 */ /* 0x000fe2000001000c */
[----:B------:R-:W-:Y:S01]  /*8090*/  FFMA.FTZ R6, R5, R6, -0.24046532809734344482 ;  /* 0xbe763c8b05067423 */ /* 0x000fe20000010006 */
[----:B------:R0:W-:Y:S01]  /*80a0*/  STSM.16.M88.4 [R3], R44 ;  /* 0x0000002c03007844 */ /* 0x0001e20000000200 */
[C---:B------:R-:W-:Y:S01]  /*80b0*/  FFMA.FTZ R7, R8.reuse, R7, 0.20512372255325317383 ;  /* 0x3e520bf408077423 */ /* 0x040fe20000010007 */
[----:B------:R-:W-:Y:S01]  /*80c0*/  FFMA.FTZ R12, R11, R12, 0.20512372255325317383 ;  /* 0x3e520bf40b0c7423 */ /* 0x000fe2000001000c */
[----:B------:R-:W-:Y:S01]  /*80d0*/  FFMA.FTZ R6, R5, R6, 0.28857114911079406738 ;  /* 0x3e93bf9905067423 */ /* 0x000fe20000010006 */
[----:B------:R-:W-:Y:S01]  /*80e0*/  ISETP.GE.U32.AND P1, PT, R41, 0x7f800000, PT ;  /* 0x7f8000002900780c */ /* 0x000fe20003f26070 */
[----:B------:R-:W-:Y:S01]  /*80f0*/  FFMA.FTZ R7, R8, R7, -0.24046532809734344482 ;  /* 0xbe763c8b08077423 */ /* 0x000fe20000010007 */
[----:B------:R-:W-:Y:S01]  /*8100*/  FFMA.FTZ R12, R11, R12, -0.24046532809734344482 ;  /* 0xbe763c8b0b0c7423 */ /* 0x000fe2000001000c */
[----:B------:R-:W-:Y:S01]  /*8110*/  FFMA.FTZ R6, R5, R6, -0.36067417263984680176 ;  /* 0xbeb8aa4905067423 */ /* 0x000fe20000010006 */
[----:B------:R-:W-:Y:S01]  /*8120*/  ISETP.GE.U32.AND P5, PT, R48, 0x7f800000, PT ;  /* 0x7f8000003000780c */ /* 0x000fe20003fa6070 */
[C---:B------:R-:W-:Y:S01]  /*8130*/  FFMA.FTZ R7, R8.reuse, R7, 0.28857114911079406738 ;  /* 0x3e93bf9908077423 */ /* 0x040fe20000010007 */
[----:B------:R-:W-:Y:S01]  /*8140*/  FFMA.FTZ R12, R11, R12, 0.28857114911079406738 ;  /* 0x3e93bf990b0c7423 */ /* 0x000fe2000001000c */
[----:B------:R-:W-:Y:S01]  /*8150*/  FFMA.FTZ R6, R5, R6, 0.48089820146560668945 ;  /* 0x3ef6384a05067423 */ /* 0x000fe20000010006 */
[----:B------:R-:W-:Y:S01]  /*8160*/  IADD3 R14, R49, -R14, RZ ;  /* 0x8000000e310e7210 */ /* 0x000fe20007ffe0ff */
[----:B------:R-:W-:Y:S01]  /*8170*/  FFMA.FTZ R7, R8, R7, -0.36067417263984680176 ;  /* 0xbeb8aa4908077423 */ /* 0x000fe20000010007 */
[----:B------:R-:W-:Y:S01]  /*8180*/  FFMA.FTZ R12, R11, R12, -0.36067417263984680176 ;  /* 0xbeb8aa490b0c7423 */ /* 0x000fe2000001000c */
[----:B------:R-:W-:Y:S01]  /*8190*/  FFMA.FTZ R6, R5, R6, -0.72134751081466674805 ;  /* 0xbf38aa3b05067423 */ /* 0x000fe20000010006 */
[----:B------:R-:W-:Y:S01]  /*81a0*/  LOP3.LUT R84, R0, 0x7f, RZ, 0xc0, !PT ;  /* 0x0000007f00547812 */ /* 0x000fe200078ec0ff */
[----:B------:R-:W-:Y:S01]  /*81b0*/  FFMA.FTZ R7, R8, R7, 0.48089820146560668945 ;  /* 0x3ef6384a08077423 */ /* 0x000fe20000010007 */
[----:B------:R-:W-:Y:S01]  /*81c0*/  FFMA.FTZ R12, R11, R12, 0.48089820146560668945 ;  /* 0x3ef6384a0b0c7423 */ /* 0x000fe2000001000c */
[----:B------:R-:W-:Y:S01]  /*81d0*/  FMUL R6, R5, R6 ;  /* 0x0000000605067220 */ /* 0x000fe20000400000 */
[----:B------:R-:W-:Y:S01]  /*81e0*/  LEA R84, R84, UR17, 0x4 ;  /* 0x0000001154547c11 */ /* 0x000fe2000f8e20ff */
[----:B------:R-:W-:Y:S01]  /*81f0*/  FFMA.FTZ R7, R8, R7, -0.72134751081466674805 ;  /* 0xbf38aa3b08077423 */ /* 0x000fe20000010007 */
[----:B------:R-:W-:Y:S01]  /*8200*/  FFMA.FTZ R12, R11, R12, -0.72134751081466674805 ;  /* 0xbf38aa3b0b0c7423 */ /* 0x000fe2000001000c */
[----:B------:R-:W-:Y:S01]  /*8210*/  FMUL R6, R5, R6 ;  /* 0x0000000605067220 */ /* 0x000fe20000400000 */
[----:B------:R-:W-:Y:S01]  /*8220*/  FADD R14, R14, -1 ;  /* 0xbf8000000e0e7421 */ /* 0x000fe20000000000 */
[C---:B------:R-:W-:Y:S01]  /*8230*/  FMUL R7, R8.reuse, R7 ;  /* 0x0000000708077220 */ /* 0x040fe20000400000 */
[----:B------:R-:W-:Y:S01]  /*8240*/  FMUL R12, R11, R12 ;  /* 0x0000000c0b0c7220 */ /* 0x000fe20000400000 */
[----:B------:R-:W-:Y:S01]  /*8250*/  FFMA.FTZ R5, R5, 1.4426950216293334961, R6 ;  /* 0x3fb8aa3b05057823 */ /* 0x000fe20000010006 */
[----:B------:R-:W-:Y:S01]  /*8260*/  @P1 MOV R6, 0x7f800000 ;  /* 0x7f80000000061802 */ /* 0x000fe20000000f00 */
[----:B------:R-:W-:Y:S01]  /*8270*/  FMUL R7, R8, R7 ;  /* 0x0000000708077220 */ /* 0x000fe20000400000 */
[C---:B------:R-:W-:Y:S01]  /*8280*/  FMUL R12, R11.reuse, R12 ;  /* 0x0000000c0b0c7220 */ /* 0x040fe20000400000 */
[----:B------:R-:W-:Y:S01]  /*8290*/  FADD R80, R4, R5 ;  /* 0x0000000504507221 */ /* 0x000fe20000000000 */
[----:B------:R-:W-:Y:S01]  /*82a0*/  @P0 MOV R4, 0x7f800000 ;  /* 0x7f80000000040802 */ /* 0x000fe20000000f00 */
[----:B------:R-:W-:Y:S01]  /*82b0*/  FFMA.FTZ R8, R8, 1.4426950216293334961, R7 ;  /* 0x3fb8aa3b08087823 */ /* 0x000fe20000010007 */
[----:B------:R-:W-:Y:S01]  /*82c0*/  FFMA.FTZ R11, R11, 1.4426950216293334961, R12 ;  /* 0x3fb8aa3b0b0b7823 */ /* 0x000fe2000001000c */
[----:B------:R-:W-:Y:S01]  /*82d0*/  @P5 MOV R5, 0x7f800000 ;  /* 0x7f80000000055802 */ /* 0x000fe20000000f00 */
[----:B------:R-:W-:Y:S01]  /*82e0*/  FFMA.FTZ R13, R14, R13, -0.16845393180847167969 ;  /* 0xbe2c7f300e0d7423 */ /* 0x000fe2000001000d */
[----:B------:R-:W-:Y:S01]  /*82f0*/  FADD R81, R9, R8 ;  /* 0x0000000809517221 */ /* 0x000fe20000000000 */
[----:B------:R-:W-:Y:S01]  /*8300*/  FADD R82, R10, R11 ;  /* 0x0000000b0a527221 */ /* 0x000fe20000000000 */
[----:B------:R-:W-:Y:S01]  /*8310*/  @P0 FFMA.FTZ R80, R39, R4, +INF ;  /* 0x7f80000027500423 */ /* 0x000fe20000010004 */
[C---:B------:R-:W-:Y:S01]  /*8320*/  @P1 FFMA.FTZ R81, R41.reuse, R6, +INF ;  /* 0x7f80000029511423 */ /* 0x040fe20000010006 */
[----:B------:R-:W-:Y:S01]  /*8330*/  @P5 FFMA.FTZ R82, R48, R5, +INF ;  /* 0x7f80000030525423 */ /* 0x000fe20000010005 */
[----:B------:R-:W-:Y:S01]  /*8340*/  BAR.SYNC.DEFER_BLOCKING 0x0 ;  /* 0x0000000000007b1d */ /* 0x000fe20000010000 */
[----:B------:R-:W-:Y:S01]  /*8350*/  FFMA.FTZ R13, R14, R13, 0.1716887056827545166 ;  /* 0x3e2fcf2a0e0d7423 */ /* 0x000fe2000001000d */
[----:B------:R-:W-:Y:S01]  /*8360*/  FSETP.NEU.AND P2, PT, R41, RZ, PT ;  /* 0x000000ff2900720b */ /* 0x000fe20003f4d000 */
[C---:B------:R-:W-:Y:S01]  /*8370*/  IMAD R31, R87.reuse, 0x6, RZ ;  /* 0x00000006571f7824 */ /* 0x040fe200078e02ff */
[----:B------:R-:W-:Y:S01]  /*8380*/  F2FP.F16.F32.PACK_AB R40, R40, R29 ;  /* 0x0000001d2828723e */ /* 0x000fe200000000ff */
[----:B------:R-:W-:Y:S01]  /*8390*/  FFMA.FTZ R13, R14, R13, -0.17900948226451873779 ;  /* 0xbe374e430e0d7423 */ /* 0x000fe2000001000d */
[----:B------:R-:W-:Y:S01]  /*83a0*/  F2FP.F16.F32.PACK_AB R41, R38, R27 ;  /* 0x0000001b2629723e */ /* 0x000fe200000000ff */
[----:B------:R-:W-:Y:S01]  /*83b0*/  IMAD R105, R87, 0x32, RZ ;  /* 0x0000003257697824 */ /* 0x000fe200078e02ff */
[----:B------:R-:W-:Y:S01]  /*83c0*/  F2FP.F16.F32.PACK_AB R42, R157, R28 ;  /* 0x0000001c9d2a723e */ /* 0x000fe200000000ff */
[C---:B------:R-:W-:Y:S01]  /*83d0*/  FFMA.FTZ R13, R14.reuse, R13, 0.20512372255325317383 ;  /* 0x3e520bf40e0d7423 */ /* 0x040fe2000001000d */
[----:B------:R-:W-:Y:S01]  /*83e0*/  F2FP.F16.F32.PACK_AB R43, R159, R26 ;  /* 0x0000001a9f2b723e */ /* 0x000fe200000000ff */
[----:B------:R-:W-:Y:S01]  /*83f0*/  IMAD R65, R87, 0x17, RZ ;  /* 0x0000001757417824 */ /* 0x000fe200078e02ff */
[----:B------:R-:W-:Y:S01]  /*8400*/  ISETP.GE.U32.AND P4, PT, R49, 0x7f800000, PT ;  /* 0x7f8000003100780c */ /* 0x000fe20003f86070 */
[----:B------:R-:W-:Y:S01]  /*8410*/  FFMA.FTZ R13, R14, R13, -0.24046532809734344482 ;  /* 0xbe763c8b0e0d7423 */ /* 0x000fe2000001000d */
[----:B------:R-:W-:Y:S01]  /*8420*/  FSETP.NEU.AND P3, PT, R39, RZ, PT ;  /* 0x000000ff2700720b */ /* 0x000fe20003f6d000 */
[C---:B------:R-:W-:Y:S01]  /*8430*/  IMAD R69, R87.reuse, 0x19, RZ ;  /* 0x0000001957457824 */ /* 0x040fe200078e02ff */
[----:B------:R-:W-:Y:S01]  /*8440*/  F2FP.F16.F32.PACK_AB R36, R36, R25 ;  /* 0x000000192424723e */ /* 0x000fe200000000ff */
[----:B------:R-:W-:Y:S01]  /*8450*/  FFMA.FTZ R13, R14, R13, 0.28857114911079406738 ;  /* 0x3e93bf990e0d7423 */ /* 0x000fe2000001000d */
[----:B------:R-:W-:Y:S01]  /*8460*/  F2FP.F16.F32.PACK_AB R37, R34, R23 ;  /* 0x000000172225723e */ /* 0x000fe200000000ff */
[----:B------:R-:W-:Y:S01]  /*8470*/  IMAD R109, R87, 0x34, RZ ;  /* 0x00000034576d7824 */ /* 0x000fe200078e02ff */
[----:B------:R-:W-:Y:S01]  /*8480*/  F2FP.F16.F32.PACK_AB R38, R161, R18 ;  /* 0x00000012a126723e */ /* 0x000fe200000000ff */
[C---:B------:R-:W-:Y:S01]  /*8490*/  FFMA.FTZ R13, R14.reuse, R13, -0.36067417263984680176 ;  /* 0xbeb8aa490e0d7423 */ /* 0x040fe2000001000d */
[----:B------:R-:W-:Y:S01]  /*84a0*/  F2FP.F16.F32.PACK_AB R39, R163, R24 ;  /* 0x00000018a327723e */ /* 0x000fe200000000ff */
[C---:B------:R-:W-:Y:S01]  /*84b0*/  IMAD R111, R87.reuse, 0x36, RZ ;  /* 0x00000036576f7824 */ /* 0x040fe200078e02ff */
[----:B------:R-:W1:Y:S01]  /*84c0*/  LDS.128 R4, [R84] ;  /* 0x0000000054047984 */ /* 0x000e620000000c00 */
[C---:B------:R-:W-:Y:S01]  /*84d0*/  FFMA.FTZ R13, R14.reuse, R13, 0.48089820146560668945 ;  /* 0x3ef6384a0e0d7423 */ /* 0x040fe2000001000d */
[----:B------:R-:W-:Y:S01]  /*84e0*/  @P4 MOV R8, 0x7f800000 ;  /* 0x7f80000000084802 */ /* 0x000fe20000000f00 */
[----:B------:R-:W-:Y:S01]  /*84f0*/  IMAD R113, R87, 0x38, RZ ;  /* 0x0000003857717824 */ /* 0x000fe200078e02ff */
[----:B------:R-:W-:Y:S01]  /*8500*/  BAR.SYNC.DEFER_BLOCKING 0x0 ;  /* 0x0000000000007b1d */ /* 0x000fe20000010000 */
[----:B------:R-:W-:Y:S01]  /*8510*/  FFMA.FTZ R13, R14, R13, -0.72134751081466674805 ;  /* 0xbf38aa3b0e0d7423 */ /* 0x000fe2000001000d */
[----:B------:R-:W-:Y:S01]  /*8520*/  LOP3.LUT R185, R185, 0x7f, RZ, 0xc0, !PT ;  /* 0x0000007fb9b97812 */ /* 0x000fe200078ec0ff */
[C---:B------:R-:W-:Y:S01]  /*8530*/  IMAD R73, R87.reuse, 0x1b, RZ ;  /* 0x0000001b57497824 */ /* 0x040fe200078e02ff */
[----:B0-----:R-:W-:Y:S01]  /*8540*/  F2FP.F16.F32.PACK_AB R45, R30, R19 ;  /* 0x000000131e2d723e */ /* 0x001fe200000000ff */
[----:B------:R-:W-:Y:S01]  /*8550*/  FMUL R13, R14, R13 ;  /* 0x0000000d0e0d7220 */ /* 0x000fe20000400000 */
[----:B--2---:R-:W-:Y:S01]  /*8560*/  LEA R184, R184, R185, 0x7 ;  /* 0x000000b9b8b87211 */ /* 0x004fe200078e38ff */
[C---:B------:R-:W-:Y:S01]  /*8570*/  IMAD R115, R87.reuse, 0x3a, RZ ;  /* 0x0000003a57737824 */ /* 0x040fe200078e02ff */
[----:B------:R-:W-:Y:S01]  /*8580*/  SHF.L.U32 R23, R87, 0x1, RZ ;  /* 0x0000000157177819 */ /* 0x000fe200000006ff */
[----:B------:R-:W-:Y:S01]  /*8590*/  FMUL R13, R14, R13 ;  /* 0x0000000d0e0d7220 */ /* 0x000fe20000400000 */
[----:B------:R-:W-:Y:S01]  /*85a0*/  F2FP.F16.F32.PACK_AB R44, R32, R21 ;  /* 0x00000015202c723e */ /* 0x000fe200000000ff */
[----:B------:R-:W-:Y:S01]  /*85b0*/  IMAD R12, R184, UR7, RZ ;  /* 0x00000007b80c7c24 */ /* 0x000fe2000f8e02ff */
[----:B------:R-:W-:Y:S01]  /*85c0*/  UIMAD.WIDE UR6, UR6, 0x2, URZ ;  /* 0x00000002060678a5 */ /* 0x000fe2000f8e023f */
[----:B------:R-:W-:Y:S01]  /*85d0*/  FFMA.FTZ R14, R14, 1.4426950216293334961, R13 ;  /* 0x3fb8aa3b0e0e7823 */ /* 0x000fe2000001000d */
[----:B------:R-:W-:Y:S01]  /*85e0*/  F2FP.F16.F32.PACK_AB R46, R165, R22 ;  /* 0x00000016a52e723e */ /* 0x000fe200000000ff */
[----:B------:R-:W-:Y:S01]  /*85f0*/  IMAD R117, R87, 0x3c, RZ ;  /* 0x0000003c57757824 */ /* 0x000fe200078e02ff */
[C---:B------:R-:W-:Y:S01]  /*8600*/  SHF.L.U32 R13, R12.reuse, 0x1, RZ ;  /* 0x000000010c0d7819 */ /* 0x040fe200000006ff */
[----:B------:R-:W-:Y:S01]  /*8610*/  FADD R83, R15, R14 ;  /* 0x0000000e0f537221 */ /* 0x000fe20000000000 */
[----:B------:R-:W-:Y:S01]  /*8620*/  @P4 FFMA.FTZ R83, R49, R8, +INF ;  /* 0x7f80000031534423 */ /* 0x000fe20000010008 */
[----:B------:R-:W0:Y:S01]  /*8630*/  LDC.64 R14, c[0x0][0x228] ;  /* 0x00008a00ff0e7b82 */ /* 0x000e220000000a00 */
[----:B------:R-:W-:Y:S01]  /*8640*/  IMAD.HI R12, R12, 0x2, RZ ;  /* 0x000000020c0c7827 */ /* 0x000fe200078e02ff */
[----:B------:R-:W-:Y:S01]  /*8650*/  F2FP.F16.F32.PACK_AB R47, R167, R20 ;  /* 0x00000014a72f723e */ /* 0x000fe200000000ff */
[----:B------:R-:W-:Y:S01]  /*8660*/  ULDC UR6, c[0x0][0x27c] ;  /* 0x00009f0000067ab9 */ /* 0x000fe20000000800 */
[CC--:B------:R-:W-:Y:S01]  /*8670*/  LEA R25, R87.reuse, R87.reuse, 0x1 ;  /* 0x0000005757197211 */ /* 0x0c0fe200078e08ff */
[----:B------:R2:W-:Y:S01]  /*8680*/  STSM.16.M88.4 [R3], R40 ;  /* 0x0000002803007844 */ /* 0x0005e20000000200 */
[C---:B------:R-:W-:Y:S01]  /*8690*/  SHF.L.U32 R27, R87.reuse, 0x2, RZ ;  /* 0x00000002571b7819 */ /* 0x040fe200000006ff */
[C---:B------:R-:W-:Y:S01]  /*86a0*/  IMAD R119, R87.reuse, 0x3e, RZ ;  /* 0x0000003e57777824 */ /* 0x040fe200078e02ff */
[CC--:B------:R-:W-:Y:S01]  /*86b0*/  LEA R29, R87.reuse, R87.reuse, 0x2 ;  /* 0x00000057571d7211 */ /* 0x0c0fe200078e10ff */
[----:B------:R-:W-:Y:S01]  /*86c0*/  BAR.SYNC.DEFER_BLOCKING 0x0 ;  /* 0x0000000000007b1d */ /* 0x000fe20000010000 */
[C---:B------:R-:W-:Y:S01]  /*86d0*/  LEA R33, R87.reuse, -R87, 0x3 ;  /* 0x8000005757217211 */ /* 0x040fe200078e18ff */
[----:B------:R-:W-:Y:S01]  /*86e0*/  IMAD R77, R87, 0x1d, RZ ;  /* 0x0000001d574d7824 */ /* 0x000fe200078e02ff */
[----:B------:R-:W-:Y:S01]  /*86f0*/  FSETP.NEU.AND P1, PT, R48, RZ, PT ;  /* 0x000000ff3000720b */ /* 0x000fe20003f2d000 */
[----:B------:R-:W-:Y:S01]  /*8700*/  UIMAD UR6, UR16, UR6, URZ ;  /* 0x00000006100672a4 */ /* 0x000fe2000f8e023f */
[----:B------:R-:W-:-:S02]  /*8710*/  FSETP.NEU.AND P0, PT, R49, RZ, PT ;  /* 0x000000ff3100720b */ /* 0x000fc40003f0d000 */
[CC--:B------:R-:W-:Y:S02]  /*8720*/  LEA R49, R87.reuse, -R87.reuse, 0x4 ;  /* 0x8000005757317211 */ /* 0x0c0fe400078e20ff */
[C---:B------:R-:W-:Y:S02]  /*8730*/  SHF.L.U32 R51, R87.reuse, 0x4, RZ ;  /* 0x0000000457337819 */ /* 0x040fe400000006ff */
[CC--:B------:R-:W-:Y:S01]  /*8740*/  LEA R53, R87.reuse, R87.reuse, 0x4 ;  /* 0x0000005757357211 */ /* 0x0c0fe200078e20ff */
[C---:B--2---:R-:W-:Y:S01]  /*8750*/  IMAD R43, R87.reuse, 0xc, RZ ;  /* 0x0000000c572b7824 */ /* 0x044fe200078e02ff */
[C---:B------:R-:W-:Y:S01]  /*8760*/  LEA R85, R87.reuse, -R87, 0x5 ;  /* 0x8000005757557211 */ /* 0x040fe200078e28ff */
[----:B------:R-:W-:Y:S01]  /*8770*/  IMAD R41, R87, 0xb, RZ ;  /* 0x0000000b57297824 */ /* 0x000fe200078e02ff */
[----:B0-----:R-:W-:Y:S01]  /*8780*/  IADD3 R18, P4, P5, R13, UR4, R14 ;  /* 0x000000040d127c10 */ /* 0x001fe2000fd9e00e */
[----:B------:R-:W-:Y:S01]  /*8790*/  USHF.L.U32 UR4, UR6, 0x2, URZ ;  /* 0x0000000206047899 */ /* 0x000fe2000800063f */
[----:B------:R-:W-:-:S02]  /*87a0*/  FSEL R82, R82, -INF , P1 ;  /* 0xff80000052527808 */ /* 0x000fc40000800000 */
[----:B------:R-:W-:Y:S01]  /*87b0*/  IADD3.X R19, R12, UR7, R15, P4, P5 ;  /* 0x000000070c137c10 */ /* 0x000fe2000a7ea40f */
[----:B------:R-:W-:Y:S01]  /*87c0*/  UIMAD.WIDE UR6, UR6, 0x4, URZ ;  /* 0x00000004060678a5 */ /* 0x000fe2000f8e023f */
[-C--:B------:R-:W-:Y:S01]  /*87d0*/  IADD3 R20, P5, R23, R18.reuse, RZ ;  /* 0x0000001217147210 */ /* 0x080fe20007fbe0ff */
[----:B------:R-:W-:Y:S01]  /*87e0*/  FFMA R82, R82, 0.69314718246459960938, R107 ;  /* 0x3f31721852527823 */ /* 0x000fe2000000006b */
[-C--:B------:R-:W-:Y:S01]  /*87f0*/  LEA R22, P6, R87, R18.reuse, 0x2 ;  /* 0x0000001257167211 */ /* 0x080fe200078c10ff */
[----:B------:R-:W0:Y:S01]  /*8800*/  LDS.128 R8, [R84] ;  /* 0x0000000054087984 */ /* 0x000e220000000c00 */
[----:B------:R-:W-:Y:S01]  /*8810*/  BAR.SYNC.DEFER_BLOCKING 0x0 ;  /* 0x0000000000007b1d */ /* 0x000fe20000010000 */
[-C--:B------:R-:W-:Y:S02]  /*8820*/  IADD3 R24, P4, R31, R18.reuse, RZ ;  /* 0x000000121f187210 */ /* 0x080fe40007f9e0ff */
[C---:B------:R-:W-:Y:S02]  /*8830*/  LEA.HI.X.SX32 R21, R87.reuse, R19, 0x1, P5 ;  /* 0x0000001357157211 */ /* 0x040fe400028f0eff */
[----:B------:R-:W-:-:S02]  /*8840*/  LEA R26, P5, R87, R18, 0x3 ;  /* 0x00000012571a7211 */ /* 0x000fc400078a18ff */
[-C--:B------:R-:W-:Y:S02]  /*8850*/  LEA.HI.X.SX32 R23, R23, R19.reuse, 0x1, P6 ;  /* 0x0000001317177211 */ /* 0x080fe400030f0eff */
[-C--:B------:R-:W-:Y:S02]  /*8860*/  LEA.HI.X.SX32 R25, R25, R19.reuse, 0x1, P4 ;  /* 0x0000001319197211 */ /* 0x080fe400020f0eff */
[----:B------:R-:W-:Y:S02]  /*8870*/  IADD3 R30, P4, R43, R18, RZ ;  /* 0x000000122b1e7210 */ /* 0x000fe40007f9e0ff */
[-C--:B------:R-:W-:Y:S02]  /*8880*/  LEA.HI.X.SX32 R27, R27, R19.reuse, 0x1, P5 ;  /* 0x000000131b1b7211 */ /* 0x080fe400028f0eff */
[----:B------:R-:W-:Y:S02]  /*8890*/  LEA.HI.X.SX32 R31, R31, R19, 0x1, P4 ;  /* 0x000000131f1f7211 */ /* 0x000fe400020f0eff */
[----:B------:R-:W-:-:S02]  /*88a0*/  FSEL R83, R83, -INF , P0 ;  /* 0xff80000053537808 */ /* 0x000fc40000000000 */
[----:B------:R-:W-:-:S03]  /*88b0*/  SHF.L.U32 R0, R0, 0x1, RZ ;  /* 0x0000000100007819 */ /* 0x000fc600000006ff */
[----:B------:R-:W-:Y:S01]  /*88c0*/  FFMA R83, R83, 0.69314718246459960938, R134 ;  /* 0x3f31721853537823 */ /* 0x000fe20000000086 */
[----:B------:R2:W-:Y:S01]  /*88d0*/  STSM.16.M88.4 [R3], R36 ;  /* 0x0000002403007844 */ /* 0x0005e20000000200 */
[----:B------:R-:W-:Y:S01]  /*88e0*/  BAR.SYNC.DEFER_BLOCKING 0x0 ;  /* 0x0000000000007b1d */ /* 0x000fe20000010000 */
[C---:B--2---:R-:W-:Y:S01]  /*88f0*/  IMAD R39, R87.reuse, 0xa, RZ ;  /* 0x0000000a57277824 */ /* 0x044fe200078e02ff */
[----:B------:R-:W-:Y:S02]  /*8900*/  LEA R37, R87, R87, 0x3 ;  /* 0x0000005757257211 */ /* 0x000fe400078e18ff */
[-C--:B------:R-:W-:Y:S02]  /*8910*/  IADD3 R36, P4, R55, R18.reuse, RZ ;  /* 0x0000001237247210 */ /* 0x080fe40007f9e0ff */
[----:B------:R-:W-:Y:S02]  /*8920*/  IADD3 R28, P6, R39, R18, RZ ;  /* 0x00000012271c7210 */ /* 0x000fe40007fde0ff */
[----:B------:R-:W-:-:S02]  /*8930*/  LEA.HI.X.SX32 R37, R37, R19, 0x1, P4 ;  /* 0x0000001325257211 */ /* 0x000fc400020f0eff */
[----:B------:R-:W-:Y:S02]  /*8940*/  LEA.HI.X.SX32 R29, R29, R19, 0x1, P6 ;  /* 0x000000131d1d7211 */ /* 0x000fe400030f0eff */
[-C--:B------:R-:W-:Y:S01]  /*8950*/  LEA R34, P6, R87, R18.reuse, 0x4 ;  /* 0x0000001257227211 */ /* 0x080fe200078c20ff */
[----:B------:R-:W2:Y:S01]  /*8960*/  LDS.128 R12, [R84] ;  /* 0x00000000540c7984 */ /* 0x000ea20000000c00 */
[----:B------:R-:W-:Y:S01]  /*8970*/  BAR.SYNC.DEFER_BLOCKING 0x0 ;  /* 0x0000000000007b1d */ /* 0x000fe20000010000 */
[----:B------:R-:W-:-:S04]  /*8980*/  IADD3 R42, P4, R67, R18, RZ ;  /* 0x00000012432a7210 */ /* 0x000fc80007f9e0ff */
[----:B------:R-:W-:Y:S02]  /*8990*/  LEA.HI.X.SX32 R43, R43, R19, 0x1, P4 ;  /* 0x000000132b2b7211 */ /* 0x000fe400020f0eff */
[----:B------:R-:W-:-:S04]  /*89a0*/  IADD3 R48, P4, R79, R18, RZ ;  /* 0x000000124f307210 */ /* 0x000fc80007f9e0ff */
[----:B------:R-:W-:Y:S02]  /*89b0*/  LEA.HI.X.SX32 R49, R49, R19, 0x1, P4 ;  /* 0x0000001331317211 */ /* 0x000fe400020f0eff */
[----:B------:R-:W-:-:S04]  /*89c0*/  IADD3 R54, P4, R91, R18, RZ ;  /* 0x000000125b367210 */ /* 0x000fc80007f9e0ff */
[----:B------:R-:W-:Y:S02]  /*89d0*/  LEA.HI.X.SX32 R55, R55, R19, 0x1, P4 ;  /* 0x0000001337377211 */ /* 0x000fe400020f0eff */
[----:B------:R-:W-:-:S04]  /*89e0*/  IADD3 R60, P4, R97, R18, RZ ;  /* 0x00000012613c7210 */ /* 0x000fc80007f9e0ff */
[----:B------:R-:W-:Y:S01]  /*89f0*/  LEA.HI.X.SX32 R61, R61, R19, 0x1, P4 ;  /* 0x000000133d3d7211 */ /* 0x000fe200020f0eff */
[----:B------:R3:W-:Y:S01]  /*8a00*/  STSM.16.M88.4 [R3], R44 ;  /* 0x0000002c03007844 */ /* 0x0007e20000000200 */
[----:B------:R-:W-:Y:S01]  /*8a10*/  BAR.SYNC.DEFER_BLOCKING 0x0 ;  /* 0x0000000000007b1d */ /* 0x000fe20000010000 */
[----:B------:R-:W-:-:S04]  /*8a20*/  IADD3 R66, P4, R103, R18, RZ ;  /* 0x0000001267427210 */ /* 0x000fc80007f9e0ff */
[----:B------:R-:W-:Y:S02]  /*8a30*/  LEA.HI.X.SX32 R67, R67, R19, 0x1, P4 ;  /* 0x0000001343437211 */ /* 0x000fe400020f0eff */
[----:B------:R-:W-:-:S04]  /*8a40*/  IADD3 R72, P4, R111, R18, RZ ;  /* 0x000000126f487210 */ /* 0x000fc80007f9e0ff */
[-C--:B------:R-:W-:Y:S01]  /*8a50*/  LEA.HI.X.SX32 R73, R73, R19.reuse, 0x1, P4 ;  /* 0x0000001349497211 */ /* 0x080fe200020f0eff */
[C---:B---3--:R-:W-:Y:S01]  /*8a60*/  IMAD R47, R87.reuse, 0xe, RZ ;  /* 0x0000000e572f7824 */ /* 0x048fe200078e02ff */
[C---:B------:R-:W-:Y:S01]  /*8a70*/  SHF.L.U32 R3, R87.reuse, 0x3, RZ ;  /* 0x0000000357037819 */ /* 0x040fe200000006ff */
[----:B------:R-:W-:Y:S01]  /*8a80*/  IMAD R45, R87, 0xd, RZ ;  /* 0x0000000d572d7824 */ /* 0x000fe200078e02ff */
[-C--:B------:R-:W-:Y:S02]  /*8a90*/  IADD3 R78, P4, R117, R18.reuse, RZ ;  /* 0x00000012754e7210 */ /* 0x080fe40007f9e0ff */
[----:B------:R-:W-:Y:S02]  /*8aa0*/  IADD3 R32, P5, R47, R18, RZ ;  /* 0x000000122f207210 */ /* 0x000fe40007fbe0ff */
[-C--:B------:R-:W-:Y:S02]  /*8ab0*/  LEA.HI.X.SX32 R35, R3, R19.reuse, 0x1, P6 ;  /* 0x0000001303237211 */ /* 0x080fe400030f0eff */
[----:B------:R-:W-:-:S02]  /*8ac0*/  LEA.HI.X.SX32 R33, R33, R19, 0x1, P5 ;  /* 0x0000001321217211 */ /* 0x000fc400028f0eff */
[-C--:B------:R-:W-:Y:S01]  /*8ad0*/  IADD3 R38, P5, R59, R18.reuse, RZ ;  /* 0x000000123b267210 */ /* 0x080fe20007fbe0ff */
[----:B-1----:R1:W-:Y:S01]  /*8ae0*/  STG.E.U16 desc[UR20][R18.64], R4 ;  /* 0x0000000412007986 */ /* 0x0023e2000c101514 */
[-C--:B------:R-:W-:Y:S02]  /*8af0*/  IADD3 R40, P6, R63, R18.reuse, RZ ;  /* 0x000000123f287210 */ /* 0x080fe40007fde0ff */
[-C--:B------:R-:W-:Y:S02]  /*8b00*/  LEA.HI.X.SX32 R39, R39, R19.reuse, 0x1, P5 ;  /* 0x0000001327277211 */ /* 0x080fe400028f0eff */
[-C--:B------:R-:W-:Y:S02]  /*8b10*/  IADD3 R44, P5, R71, R18.reuse, RZ ;  /* 0x00000012472c7210 */ /* 0x080fe40007fbe0ff */
[----:B------:R-:W-:Y:S02]  /*8b20*/  LEA.HI.X.SX32 R41, R41, R19, 0x1, P6 ;  /* 0x0000001329297211 */ /* 0x000fe400030f0eff */
[----:B------:R-:W-:-:S02]  /*8b30*/  IADD3 R46, P6, R75, R18, RZ ;  /* 0x000000124b2e7210 */ /* 0x000fc40007fde0ff */
[-C--:B------:R-:W-:Y:S02]  /*8b40*/  LEA.HI.X.SX32 R45, R45, R19.reuse, 0x1, P5 ;  /* 0x000000132d2d7211 */ /* 0x080fe400028f0eff */
[-C--:B------:R-:W-:Y:S02]  /*8b50*/  LEA R50, P5, R87, R18.reuse, 0x5 ;  /* 0x0000001257327211 */ /* 0x080fe400078a28ff */
[-C--:B------:R-:W-:Y:S02]  /*8b60*/  LEA.HI.X.SX32 R47, R47, R19.reuse, 0x1, P6 ;  /* 0x000000132f2f7211 */ /* 0x080fe400030f0eff */
[-C--:B------:R-:W-:Y:S02]  /*8b70*/  IADD3 R52, P6, R89, R18.reuse, RZ ;  /* 0x0000001259347210 */ /* 0x080fe40007fde0ff */
[----:B------:R-:W-:Y:S02]  /*8b80*/  LEA.HI.X.SX32 R51, R51, R19, 0x1, P5 ;  /* 0x0000001333337211 */ /* 0x000fe400028f0eff */
[----:B------:R-:W-:-:S02]  /*8b90*/  IADD3 R56, P5, R93, R18, RZ ;  /* 0x000000125d387210 */ /* 0x000fc40007fbe0ff */
[-C--:B------:R-:W-:Y:S02]  /*8ba0*/  LEA.HI.X.SX32 R53, R53, R19.reuse, 0x1, P6 ;  /* 0x0000001335357211 */ /* 0x080fe400030f0eff */
[-C--:B------:R-:W-:Y:S02]  /*8bb0*/  IADD3 R58, P6, R95, R18.reuse, RZ ;  /* 0x000000125f3a7210 */ /* 0x080fe40007fde0ff */
        /* <DEDUP_REMOVED lines=13> */
[----:B-1----:R-:W-:Y:S02]  /*8c90*/  IADD3 R18, P5, R119, R18, RZ ;  /* 0x0000001277127210 */ /* 0x002fe40007fbe0ff */
[-C--:B------:R-:W-:Y:S02]  /*8ca0*/  LEA.HI.X.SX32 R77, R77, R19.reuse, 0x1, P6 ;  /* 0x000000134d4d7211 */ /* 0x080fe400030f0eff */
[----:B------:R-:W-:-:S02]  /*8cb0*/  LEA.HI.X.SX32 R79, R79, R19, 0x1, P4 ;  /* 0x000000134f4f7211 */ /* 0x000fc400020f0eff */
[----:B------:R-:W-:Y:S02]  /*8cc0*/  LEA.HI.X.SX32 R19, R85, R19, 0x1, P5 ;  /* 0x0000001355137211 */ /* 0x000fe400028f0eff */
[----:B------:R-:W1:Y:S01]  /*8cd0*/  LDS.128 R84, [R84] ;  /* 0x0000000054547984 */ /* 0x000e620000000c00 */
[----:B------:R-:W-:Y:S02]  /*8ce0*/  PRMT R4, R4, 0x7632, R4 ;  /* 0x0000763204047816 */ /* 0x000fe40000000004 */
[----:B------:R-:W-:-:S03]  /*8cf0*/  PRMT R3, R5, 0x7632, R3 ;  /* 0x0000763205037816 */ /* 0x000fc60000000003 */
[----:B------:R3:W-:Y:S04]  /*8d00*/  STG.E.U16 desc[UR20][R20.64], R4 ;  /* 0x0000000414007986 */ /* 0x0007e8000c101514 */
[----:B------:R4:W-:Y:S04]  /*8d10*/  STG.E.U16 desc[UR20][R22.64], R5 ;  /* 0x0000000516007986 */ /* 0x0009e8000c101514 */
[----:B------:R2:W-:Y:S01]  /*8d20*/  STG.E.U16 desc[UR20][R24.64], R3 ;  /* 0x0000000318007986 */ /* 0x0005e2000c101514 */
[----:B---3--:R-:W-:-:S03]  /*8d30*/  PRMT R21, R6, 0x7632, R21 ;  /* 0x0000763206157816 */ /* 0x008fc60000000015 */
[----:B------:R3:W-:Y:S01]  /*8d40*/  STG.E.U16 desc[UR20][R26.64], R6 ;  /* 0x000000061a007986 */ /* 0x0007e2000c101514 */
[----:B0-----:R-:W-:Y:S02]  /*8d50*/  PRMT R20, R9, 0x7632, R20 ;  /* 0x0000763209147816 */ /* 0x001fe40000000014 */
[----:B----4-:R-:W-:Y:S01]  /*8d60*/  PRMT R23, R7, 0x7632, R23 ;  /* 0x0000763207177816 */ /* 0x010fe20000000017 */
[----:B------:R0:W-:Y:S01]  /*8d70*/  STG.E.U16 desc[UR20][R28.64], R21 ;  /* 0x000000151c007986 */ /* 0x0001e2000c101514 */
[----:B------:R-:W-:Y:S02]  /*8d80*/  PRMT R22, R10, 0x7632, R22 ;  /* 0x000076320a167816 */ /* 0x000fe40000000016 */
[----:B--2---:R-:W-:Y:S01]  /*8d90*/  PRMT R25, R8, 0x7632, R25 ;  /* 0x0000763208197816 */ /* 0x004fe20000000019 */
[----:B------:R2:W-:Y:S01]  /*8da0*/  STG.E.U16 desc[UR20][R30.64], R7 ;  /* 0x000000071e007986 */ /* 0x0005e2000c101514 */
[----:B------:R-:W-:Y:S02]  /*8db0*/  PRMT R24, R11, 0x7632, R24 ;  /* 0x000076320b187816 */ /* 0x000fe40000000018 */
[----:B------:R-:W-:Y:S01]  /*8dc0*/  FSEL R3, R80, -INF , P3 ;  /* 0xff80000050037808 */ /* 0x000fe20001800000 */
[----:B------:R4:W-:Y:S01]  /*8dd0*/  STG.E.U16 desc[UR20][R32.64], R23 ;  /* 0x0000001720007986 */ /* 0x0009e2000c101514 */
[----:B---3--:R-:W-:-:S02]  /*8de0*/  PRMT R26, R12, 0x7632, R26 ;  /* 0x000076320c1a7816 */ /* 0x008fc4000000001a */
[----:B------:R-:W-:Y:S01]  /*8df0*/  FSEL R4, R81, -INF , P2 ;  /* 0xff80000051047808 */ /* 0x000fe20001000000 */
[----:B------:R3:W-:Y:S01]  /*8e00*/  STG.E.U16 desc[UR20][R34.64], R8 ;  /* 0x0000000822007986 */ /* 0x0007e2000c101514 */
[----:B0-----:R-:W-:Y:S01]  /*8e10*/  PRMT R28, R13, 0x7632, R28 ;  /* 0x000076320d1c7816 */ /* 0x001fe2000000001c */
[----:B------:R-:W-:Y:S01]  /*8e20*/  FFMA R16, R3, 0.69314718246459960938, R16 ;  /* 0x3f31721803107823 */ /* 0x000fe20000000010 */
[----:B------:R-:W-:Y:S01]  /*8e30*/  LOP3.LUT R3, R0, 0xf8, RZ, 0xc0, !PT ;  /* 0x000000f800037812 */ /* 0x000fe200078ec0ff */
[----:B------:R0:W-:Y:S01]  /*8e40*/  STG.E.U16 desc[UR20][R36.64], R25 ;  /* 0x0000001924007986 */ /* 0x0001e2000c101514 */
[----:B--2---:R-:W-:Y:S01]  /*8e50*/  PRMT R30, R14, 0x7632, R30 ;  /* 0x000076320e1e7816 */ /* 0x004fe2000000001e */
[----:B------:R-:W-:Y:S01]  /*8e60*/  FFMA R17, R4, 0.69314718246459960938, R17 ;  /* 0x3f31721804117823 */ /* 0x000fe20000000011 */
[----:B-1----:R-:W-:Y:S01]  /*8e70*/  PRMT R6, R87, 0x7632, R6 ;  /* 0x0000763257067816 */ /* 0x002fe20000000006 */
[----:B------:R1:W-:Y:S01]  /*8e80*/  STG.E.U16 desc[UR20][R38.64], R9 ;  /* 0x0000000926007986 */ /* 0x0003e2000c101514 */
[----:B----4-:R-:W-:Y:S01]  /*8e90*/  PRMT R32, R15, 0x7632, R32 ;  /* 0x000076320f207816 */ /* 0x010fe20000000020 */
[C---:B------:R-:W-:Y:S01]  /*8ea0*/  IMAD.HI R0, R184.reuse, 0x4, RZ ;  /* 0x00000004b8007827 */ /* 0x040fe200078e02ff */
[----:B------:R-:W-:Y:S01]  /*8eb0*/  SHF.L.U32 R5, R184, 0x2, RZ ;  /* 0x00000002b8057819 */ /* 0x000fe200000006ff */
[----:B------:R-:W-:Y:S01]  /*8ec0*/  STG.E.U16 desc[UR20][R40.64], R20 ;  /* 0x0000001428007986 */ /* 0x000fe2000c101514 */
[----:B---3--:R-:W-:-:S03]  /*8ed0*/  PRMT R34, R84, 0x7632, R34 ;  /* 0x0000763254227816 */ /* 0x008fc60000000022 */
[----:B------:R-:W-:Y:S01]  /*8ee0*/  STG.E.U16 desc[UR20][R42.64], R10 ;  /* 0x0000000a2a007986 */ /* 0x000fe2000c101514 */
[----:B0-----:R-:W-:-:S03]  /*8ef0*/  PRMT R36, R85, 0x7632, R36 ;  /* 0x0000763255247816 */ /* 0x001fc60000000024 */
[----:B------:R-:W-:Y:S01]  /*8f00*/  STG.E.U16 desc[UR20][R44.64], R22 ;  /* 0x000000162c007986 */ /* 0x000fe2000c101514 */
[----:B-1----:R-:W-:Y:S01]  /*8f10*/  PRMT R38, R86, 0x7632, R38 ;  /* 0x0000763256267816 */ /* 0x002fe20000000026 */
[----:B------:R-:W0:Y:S02]  /*8f20*/  LDC.64 R8, c[0x0][0x230] ;  /* 0x00008c00ff087b82 */ /* 0x000e240000000a00 */
[----:B------:R-:W-:Y:S04]  /*8f30*/  STG.E.U16 desc[UR20][R46.64], R11 ;  /* 0x0000000b2e007986 */ /* 0x000fe8000c101514 */
[----:B------:R-:W-:Y:S04]  /*8f40*/  STG.E.U16 desc[UR20][R48.64], R24 ;  /* 0x0000001830007986 */ /* 0x000fe8000c101514 */
[----:B------:R-:W-:Y:S04]  /*8f50*/  STG.E.U16 desc[UR20][R50.64], R12 ;  /* 0x0000000c32007986 */ /* 0x000fe8000c101514 */
[----:B------:R-:W-:Y:S04]  /*8f60*/  STG.E.U16 desc[UR20][R52.64], R26 ;  /* 0x0000001a34007986 */ /* 0x000fe8000c101514 */
[----:B------:R-:W-:Y:S04]  /*8f70*/  STG.E.U16 desc[UR20][R54.64], R13 ;  /* 0x0000000d36007986 */ /* 0x000fe8000c101514 */
[----:B------:R-:W-:Y:S01]  /*8f80*/  STG.E.U16 desc[UR20][R56.64], R28 ;  /* 0x0000001c38007986 */ /* 0x000fe2000c101514 */
[----:B0-----:R-:W-:-:S03]  /*8f90*/  IADD3 R4, P0, P1, R5, UR4, R8 ;  /* 0x0000000405047c10 */ /* 0x001fc6000f91e008 */
[----:B------:R-:W-:Y:S01]  /*8fa0*/  STG.E.U16 desc[UR20][R58.64], R14 ;  /* 0x0000000e3a007986 */ /* 0x000fe2000c101514 */
[----:B------:R-:W-:-:S03]  /*8fb0*/  IADD3.X R5, R0, UR7, R9, P0, P1 ;  /* 0x0000000700057c10 */ /* 0x000fc600087e2409 */
[----:B------:R-:W-:Y:S04]  /*8fc0*/  STG.E.U16 desc[UR20][R60.64], R30 ;  /* 0x0000001e3c007986 */ /* 0x000fe8000c101514 */
        /* <DEDUP_REMOVED lines=9> */
[----:B------:R-:W-:Y:S01]  /*9060*/  STG.E.U16 desc[UR20][R18.64], R6 ;  /* 0x0000000612007986 */ /* 0x000fe2000c101514 */
[----:B------:R-:W-:Y:S06]  /*9070*/  BAR.SYNC.DEFER_BLOCKING 0x0 ;  /* 0x0000000000007b1d */ /* 0x000fec0000010000 */
[----:B------:R-:W-:Y:S04]  /*9080*/  STS.64 [R3+UR17], R16 ;  /* 0x0000001003007988 */ /* 0x000fe80008000a11 */
[----:B------:R-:W-:Y:S01]  /*9090*/  STS.64 [R3+UR17+0x100], R82 ;  /* 0x0001005203007988 */ /* 0x000fe20008000a11 */
[----:B------:R-:W-:Y:S06]  /*90a0*/  BAR.SYNC.DEFER_BLOCKING 0x0 ;  /* 0x0000000000007b1d */ /* 0x000fec0000010000 */
[----:B------:R-:W0:Y:S04]  /*90b0*/  LDS R7, [R2] ;  /* 0x0000000002077984 */ /* 0x000e280000000800 */
[----:B0-----:R-:W-:Y:S01]  /*90c0*/  STG.E desc[UR20][R4.64], R7 ;  /* 0x0000000704007986 */ /* 0x001fe2000c101914 */
[----:B------:R-:W-:Y:S05]  /*90d0*/  EXIT ;  /* 0x000000000000794d */ /* 0x000fea0003800000 */
.L_x_2:
[----:B------:R-:W-:-:S00]  /*90e0*/  BRA `(.L_x_2) ;  /* 0xfffffffc00fc7947 */ /* 0x000fc0000383ffff */
[----:B------:R-:W-:-:S00]  /*90f0*/  NOP ;  /* 0x0000000000007918 */ /* 0x000fc00000000000 */
        /* <DEDUP_REMOVED lines=8> */
.L_x_3:


//--------------------- .nv.global.init           --------------------------
	.section	.nv.global.init,"aw",@progbits
.nv.global.init:
	.type		_$_str,@object
	.size		_$_str,(.L_0 - _$_str)
_$_str:
        /*0000*/ 	.byte	0x5f, 0x5f, 0x43, 0x55, 0x44, 0x41, 0x5f, 0x46, 0x54, 0x5a, 0x00
.L_0:


//--------------------- .nv.shared.attn_fwd       --------------------------
	.section	.nv.shared.attn_fwd,"aw",@nobits
	.sectionflags	@""
	.align	16
	.zero		1024


//--------------------- .nv.shared.reserved.0     --------------------------
	.section	.nv.shared.reserved.0,"aw",@nobits
	.weak		__nv_reservedSMEM_offset_0_alias
	.size		__nv_reservedSMEM_offset_0_alias, 0, 0
	.other		__nv_reservedSMEM_offset_0_alias,@"STO_CUDA_RESERVED_SHARED STV_DEFAULT"
__nv_reservedSMEM_offset_0_alias:
	.zero		0


//--------------------- .nv.constant0.attn_fwd    --------------------------
	.section	.nv.constant0.attn_fwd,"a",@progbits
	.sectionflags	@""
	.align	4
.nv.constant0.attn_fwd:
	.zero		664


//--------------------- SYMBOLS --------------------------

	.type		.nv.reservedSmem.offset0,@object
	.size		.nv.reservedSmem.offset0,0x4
